//
// Generated by NVIDIA NVVM Compiler
//
// Compiler Build ID: CL-36424714
// Cuda compilation tools, release 13.0, V13.0.88
// Based on NVVM 20.0.0
//

.version 9.0
.target sm_100
.address_size 64

	// .globl	_Z18sgemm2DBlocktilingILi128ELi128ELi16ELi8ELi8EEviiifPfS0_fS0_
// _ZZ18sgemm2DBlocktilingILi128ELi128ELi16ELi8ELi8EEviiifPfS0_fS0_E2As has been demoted
// _ZZ18sgemm2DBlocktilingILi128ELi128ELi16ELi8ELi8EEviiifPfS0_fS0_E2Bs has been demoted
// _ZZ18sgemm2DBlocktilingILi64ELi64ELi16ELi8ELi8EEviiifPfS0_fS0_E2As has been demoted
// _ZZ18sgemm2DBlocktilingILi64ELi64ELi16ELi8ELi8EEviiifPfS0_fS0_E2Bs has been demoted

.visible .entry _Z18sgemm2DBlocktilingILi128ELi128ELi16ELi8ELi8EEviiifPfS0_fS0_(
	.param .u32 _Z18sgemm2DBlocktilingILi128ELi128ELi16ELi8ELi8EEviiifPfS0_fS0__param_0,
	.param .u32 _Z18sgemm2DBlocktilingILi128ELi128ELi16ELi8ELi8EEviiifPfS0_fS0__param_1,
	.param .u32 _Z18sgemm2DBlocktilingILi128ELi128ELi16ELi8ELi8EEviiifPfS0_fS0__param_2,
	.param .f32 _Z18sgemm2DBlocktilingILi128ELi128ELi16ELi8ELi8EEviiifPfS0_fS0__param_3,
	.param .u64 .ptr .align 1 _Z18sgemm2DBlocktilingILi128ELi128ELi16ELi8ELi8EEviiifPfS0_fS0__param_4,
	.param .u64 .ptr .align 1 _Z18sgemm2DBlocktilingILi128ELi128ELi16ELi8ELi8EEviiifPfS0_fS0__param_5,
	.param .f32 _Z18sgemm2DBlocktilingILi128ELi128ELi16ELi8ELi8EEviiifPfS0_fS0__param_6,
	.param .u64 .ptr .align 1 _Z18sgemm2DBlocktilingILi128ELi128ELi16ELi8ELi8EEviiifPfS0_fS0__param_7
)
{
	.reg .pred 	%p<3>;
	.reg .b32 	%r<88>;
	.reg .b32 	%f<1751>;
	.reg .b64 	%rd<92>;
	// demoted variable
	.shared .align 4 .b8 _ZZ18sgemm2DBlocktilingILi128ELi128ELi16ELi8ELi8EEviiifPfS0_fS0_E2As[8192];
	// demoted variable
	.shared .align 4 .b8 _ZZ18sgemm2DBlocktilingILi128ELi128ELi16ELi8ELi8EEviiifPfS0_fS0_E2Bs[8192];
	ld.param.u32 	%r6, [_Z18sgemm2DBlocktilingILi128ELi128ELi16ELi8ELi8EEviiifPfS0_fS0__param_2];
	ld.param.u64 	%rd19, [_Z18sgemm2DBlocktilingILi128ELi128ELi16ELi8ELi8EEviiifPfS0_fS0__param_4];
	ld.param.u64 	%rd20, [_Z18sgemm2DBlocktilingILi128ELi128ELi16ELi8ELi8EEviiifPfS0_fS0__param_5];
	cvta.to.global.u64 	%rd21, %rd19;
	cvta.to.global.u64 	%rd90, %rd20;
	mov.u32 	%r7, %ctaid.x;
	mov.u32 	%r8, %ctaid.y;
	mov.u32 	%r1, %tid.x;
	mul.lo.s32 	%r9, %r8, %r6;
	shl.b32 	%r10, %r9, 7;
	mul.wide.s32 	%rd22, %r10, 4;
	add.s64 	%rd91, %rd21, %rd22;
	shl.b32 	%r2, %r7, 7;
	setp.lt.s32 	%p1, %r6, 1;
	mov.f32 	%f1687, 0f00000000;
	mov.f32 	%f1688, %f1687;
	mov.f32 	%f1689, %f1687;
	mov.f32 	%f1690, %f1687;
	mov.f32 	%f1691, %f1687;
	mov.f32 	%f1692, %f1687;
	mov.f32 	%f1693, %f1687;
	mov.f32 	%f1694, %f1687;
	mov.f32 	%f1695, %f1687;
	mov.f32 	%f1696, %f1687;
	mov.f32 	%f1697, %f1687;
	mov.f32 	%f1698, %f1687;
	mov.f32 	%f1699, %f1687;
	mov.f32 	%f1700, %f1687;
	mov.f32 	%f1701, %f1687;
	mov.f32 	%f1702, %f1687;
	mov.f32 	%f1703, %f1687;
	mov.f32 	%f1704, %f1687;
	mov.f32 	%f1705, %f1687;
	mov.f32 	%f1706, %f1687;
	mov.f32 	%f1707, %f1687;
	mov.f32 	%f1708, %f1687;
	mov.f32 	%f1709, %f1687;
	mov.f32 	%f1710, %f1687;
	mov.f32 	%f1711, %f1687;
	mov.f32 	%f1712, %f1687;
	mov.f32 	%f1713, %f1687;
	mov.f32 	%f1714, %f1687;
	mov.f32 	%f1715, %f1687;
	mov.f32 	%f1716, %f1687;
	mov.f32 	%f1717, %f1687;
	mov.f32 	%f1718, %f1687;
	mov.f32 	%f1719, %f1687;
	mov.f32 	%f1720, %f1687;
	mov.f32 	%f1721, %f1687;
	mov.f32 	%f1722, %f1687;
	mov.f32 	%f1723, %f1687;
	mov.f32 	%f1724, %f1687;
	mov.f32 	%f1725, %f1687;
	mov.f32 	%f1726, %f1687;
	mov.f32 	%f1727, %f1687;
	mov.f32 	%f1728, %f1687;
	mov.f32 	%f1729, %f1687;
	mov.f32 	%f1730, %f1687;
	mov.f32 	%f1731, %f1687;
	mov.f32 	%f1732, %f1687;
	mov.f32 	%f1733, %f1687;
	mov.f32 	%f1734, %f1687;
	mov.f32 	%f1735, %f1687;
	mov.f32 	%f1736, %f1687;
	mov.f32 	%f1737, %f1687;
	mov.f32 	%f1738, %f1687;
	mov.f32 	%f1739, %f1687;
	mov.f32 	%f1740, %f1687;
	mov.f32 	%f1741, %f1687;
	mov.f32 	%f1742, %f1687;
	mov.f32 	%f1743, %f1687;
	mov.f32 	%f1744, %f1687;
	mov.f32 	%f1745, %f1687;
	mov.f32 	%f1746, %f1687;
	mov.f32 	%f1747, %f1687;
	mov.f32 	%f1748, %f1687;
	mov.f32 	%f1749, %f1687;
	mov.f32 	%f1750, %f1687;
	@%p1 bra 	$L__BB0_3;
	ld.param.u32 	%r85, [_Z18sgemm2DBlocktilingILi128ELi128ELi16ELi8ELi8EEviiifPfS0_fS0__param_2];
	ld.param.u32 	%r82, [_Z18sgemm2DBlocktilingILi128ELi128ELi16ELi8ELi8EEviiifPfS0_fS0__param_1];
	and.b32  	%r12, %r1, 127;
	shr.u32 	%r13, %r1, 7;
	and.b32  	%r14, %r1, 15;
	shr.u32 	%r15, %r1, 4;
	mad.lo.s32 	%r16, %r15, %r85, %r14;
	shl.b32 	%r17, %r85, 4;
	shl.b32 	%r18, %r85, 5;
	add.s32 	%r19, %r16, %r18;
	add.s32 	%r20, %r19, %r17;
	shl.b32 	%r21, %r85, 6;
	add.s32 	%r22, %r16, %r21;
	add.s32 	%r23, %r22, %r17;
	add.s32 	%r24, %r22, %r18;
	add.s32 	%r25, %r24, %r17;
	mad.lo.s32 	%r26, %r13, %r82, %r12;
	shl.b32 	%r27, %r82, 1;
	add.s32 	%r28, %r26, %r27;
	shl.b32 	%r29, %r82, 2;
	add.s32 	%r30, %r26, %r29;
	add.s32 	%r31, %r30, %r27;
	shl.b32 	%r32, %r82, 3;
	add.s32 	%r33, %r26, %r32;
	add.s32 	%r34, %r33, %r27;
	add.s32 	%r35, %r33, %r29;
	add.s32 	%r36, %r35, %r27;
	mul.wide.u32 	%rd3, %r25, 4;
	mul.wide.u32 	%rd4, %r24, 4;
	mul.wide.u32 	%rd5, %r23, 4;
	mul.wide.u32 	%rd6, %r20, 4;
	mul.wide.s32 	%rd23, %r36, 4;
	mul.wide.u32 	%rd24, %r2, 4;
	add.s64 	%rd7, %rd23, %rd24;
	mul.wide.s32 	%rd25, %r35, 4;
	add.s64 	%rd8, %rd25, %rd24;
	mul.wide.s32 	%rd26, %r34, 4;
	add.s64 	%rd9, %rd26, %rd24;
	mul.wide.s32 	%rd27, %r33, 4;
	add.s64 	%rd10, %rd27, %rd24;
	mul.wide.s32 	%rd28, %r31, 4;
	add.s64 	%rd11, %rd28, %rd24;
	mul.wide.s32 	%rd29, %r30, 4;
	add.s64 	%rd12, %rd29, %rd24;
	mul.wide.s32 	%rd30, %r28, 4;
	add.s64 	%rd13, %rd30, %rd24;
	mov.b32 	%r87, 0;
	mov.f32 	%f1687, 0f00000000;
$L__BB0_2:
	ld.param.u32 	%r86, [_Z18sgemm2DBlocktilingILi128ELi128ELi16ELi8ELi8EEviiifPfS0_fS0__param_2];
	ld.param.u32 	%r83, [_Z18sgemm2DBlocktilingILi128ELi128ELi16ELi8ELi8EEviiifPfS0_fS0__param_1];
	mov.u32 	%r37, %tid.x;
	shr.u32 	%r38, %r37, 4;
	and.b32  	%r39, %r37, 15;
	mad.lo.s32 	%r40, %r38, %r86, %r39;
	mul.wide.u32 	%rd31, %r40, 4;
	add.s64 	%rd32, %rd91, %rd31;
	ld.global.f32 	%f197, [%rd32];
	mov.u32 	%r41, _ZZ18sgemm2DBlocktilingILi128ELi128ELi16ELi8ELi8EEviiifPfS0_fS0_E2As;
	shl.b32 	%r42, %r37, 2;
	add.s32 	%r43, %r41, %r42;
	st.shared.f32 	[%r43], %f197;
	shl.b32 	%r44, %r86, 4;
	add.s32 	%r45, %r40, %r44;
	mul.wide.u32 	%rd33, %r45, 4;
	add.s64 	%rd34, %rd91, %rd33;
	ld.global.f32 	%f198, [%rd34];
	st.shared.f32 	[%r43+1024], %f198;
	shl.b32 	%r46, %r86, 5;
	add.s32 	%r47, %r40, %r46;
	mul.wide.u32 	%rd35, %r47, 4;
	add.s64 	%rd36, %rd91, %rd35;
	ld.global.f32 	%f199, [%rd36];
	st.shared.f32 	[%r43+2048], %f199;
	add.s64 	%rd37, %rd91, %rd6;
	ld.global.f32 	%f200, [%rd37];
	st.shared.f32 	[%r43+3072], %f200;
	shl.b32 	%r48, %r86, 6;
	add.s32 	%r49, %r40, %r48;
	mul.wide.u32 	%rd38, %r49, 4;
	add.s64 	%rd39, %rd91, %rd38;
	ld.global.f32 	%f201, [%rd39];
	st.shared.f32 	[%r43+4096], %f201;
	add.s64 	%rd40, %rd91, %rd5;
	ld.global.f32 	%f202, [%rd40];
	st.shared.f32 	[%r43+5120], %f202;
	add.s64 	%rd41, %rd91, %rd4;
	ld.global.f32 	%f203, [%rd41];
	st.shared.f32 	[%r43+6144], %f203;
	add.s64 	%rd42, %rd91, %rd3;
	ld.global.f32 	%f204, [%rd42];
	st.shared.f32 	[%r43+7168], %f204;
	shr.u32 	%r50, %r37, 7;
	and.b32  	%r51, %r37, 127;
	mad.lo.s32 	%r52, %r50, %r83, %r51;
	mul.wide.s32 	%rd43, %r52, 4;
	mov.u32 	%r53, %ctaid.x;
	shl.b32 	%r54, %r53, 7;
	mul.wide.u32 	%rd44, %r54, 4;
	add.s64 	%rd45, %rd43, %rd44;
	add.s64 	%rd46, %rd90, %rd45;
	ld.global.f32 	%f205, [%rd46];
	mov.u32 	%r55, _ZZ18sgemm2DBlocktilingILi128ELi128ELi16ELi8ELi8EEviiifPfS0_fS0_E2Bs;
	add.s32 	%r56, %r55, %r42;
	st.shared.f32 	[%r56], %f205;
	add.s64 	%rd47, %rd90, %rd13;
	ld.global.f32 	%f206, [%rd47];
	st.shared.f32 	[%r56+1024], %f206;
	add.s64 	%rd48, %rd90, %rd12;
	ld.global.f32 	%f207, [%rd48];
	st.shared.f32 	[%r56+2048], %f207;
	add.s64 	%rd49, %rd90, %rd11;
	ld.global.f32 	%f208, [%rd49];
	st.shared.f32 	[%r56+3072], %f208;
	add.s64 	%rd50, %rd90, %rd10;
	ld.global.f32 	%f209, [%rd50];
	st.shared.f32 	[%r56+4096], %f209;
	add.s64 	%rd51, %rd90, %rd9;
	ld.global.f32 	%f210, [%rd51];
	st.shared.f32 	[%r56+5120], %f210;
	add.s64 	%rd52, %rd90, %rd8;
	ld.global.f32 	%f211, [%rd52];
	st.shared.f32 	[%r56+6144], %f211;
	add.s64 	%rd53, %rd90, %rd7;
	ld.global.f32 	%f212, [%rd53];
	st.shared.f32 	[%r56+7168], %f212;
	bar.sync 	0;
	add.s64 	%rd91, %rd91, 64;
	shl.b32 	%r57, %r37, 5;
	and.b32  	%r58, %r57, 32256;
	add.s32 	%r59, %r41, %r58;
	ld.shared.f32 	%f213, [%r59];
	and.b32  	%r60, %r57, 480;
	add.s32 	%r61, %r55, %r60;
	ld.shared.f32 	%f214, [%r61];
	fma.rn.f32 	%f215, %f213, %f214, %f1750;
	ld.shared.f32 	%f216, [%r61+4];
	fma.rn.f32 	%f217, %f213, %f216, %f1749;
	ld.shared.f32 	%f218, [%r61+8];
	fma.rn.f32 	%f219, %f213, %f218, %f1748;
	ld.shared.f32 	%f220, [%r61+12];
	fma.rn.f32 	%f221, %f213, %f220, %f1747;
	ld.shared.f32 	%f222, [%r61+16];
	fma.rn.f32 	%f223, %f213, %f222, %f1746;
	ld.shared.f32 	%f224, [%r61+20];
	fma.rn.f32 	%f225, %f213, %f224, %f1745;
	ld.shared.f32 	%f226, [%r61+24];
	fma.rn.f32 	%f227, %f213, %f226, %f1744;
	ld.shared.f32 	%f228, [%r61+28];
	fma.rn.f32 	%f229, %f213, %f228, %f1743;
	ld.shared.f32 	%f230, [%r59+64];
	fma.rn.f32 	%f231, %f230, %f214, %f1742;
	fma.rn.f32 	%f232, %f230, %f216, %f1741;
	fma.rn.f32 	%f233, %f230, %f218, %f1740;
	fma.rn.f32 	%f234, %f230, %f220, %f1739;
	fma.rn.f32 	%f235, %f230, %f222, %f1738;
	fma.rn.f32 	%f236, %f230, %f224, %f1737;
	fma.rn.f32 	%f237, %f230, %f226, %f1736;
	fma.rn.f32 	%f238, %f230, %f228, %f1735;
	ld.shared.f32 	%f239, [%r59+128];
	fma.rn.f32 	%f240, %f239, %f214, %f1734;
	fma.rn.f32 	%f241, %f239, %f216, %f1733;
	fma.rn.f32 	%f242, %f239, %f218, %f1732;
	fma.rn.f32 	%f243, %f239, %f220, %f1731;
	fma.rn.f32 	%f244, %f239, %f222, %f1730;
	fma.rn.f32 	%f245, %f239, %f224, %f1729;
	fma.rn.f32 	%f246, %f239, %f226, %f1728;
	fma.rn.f32 	%f247, %f239, %f228, %f1727;
	ld.shared.f32 	%f248, [%r59+192];
	fma.rn.f32 	%f249, %f248, %f214, %f1726;
	fma.rn.f32 	%f250, %f248, %f216, %f1725;
	fma.rn.f32 	%f251, %f248, %f218, %f1724;
	fma.rn.f32 	%f252, %f248, %f220, %f1723;
	fma.rn.f32 	%f253, %f248, %f222, %f1722;
	fma.rn.f32 	%f254, %f248, %f224, %f1721;
	fma.rn.f32 	%f255, %f248, %f226, %f1720;
	fma.rn.f32 	%f256, %f248, %f228, %f1719;
	ld.shared.f32 	%f257, [%r59+256];
	fma.rn.f32 	%f258, %f257, %f214, %f1718;
	fma.rn.f32 	%f259, %f257, %f216, %f1717;
	fma.rn.f32 	%f260, %f257, %f218, %f1716;
	fma.rn.f32 	%f261, %f257, %f220, %f1715;
	fma.rn.f32 	%f262, %f257, %f222, %f1714;
	fma.rn.f32 	%f263, %f257, %f224, %f1713;
	fma.rn.f32 	%f264, %f257, %f226, %f1712;
	fma.rn.f32 	%f265, %f257, %f228, %f1711;
	ld.shared.f32 	%f266, [%r59+320];
	fma.rn.f32 	%f267, %f266, %f214, %f1710;
	fma.rn.f32 	%f268, %f266, %f216, %f1709;
	fma.rn.f32 	%f269, %f266, %f218, %f1708;
	fma.rn.f32 	%f270, %f266, %f220, %f1707;
	fma.rn.f32 	%f271, %f266, %f222, %f1706;
	fma.rn.f32 	%f272, %f266, %f224, %f1705;
	fma.rn.f32 	%f273, %f266, %f226, %f1704;
	fma.rn.f32 	%f274, %f266, %f228, %f1703;
	ld.shared.f32 	%f275, [%r59+384];
	fma.rn.f32 	%f276, %f275, %f214, %f1702;
	fma.rn.f32 	%f277, %f275, %f216, %f1701;
	fma.rn.f32 	%f278, %f275, %f218, %f1700;
	fma.rn.f32 	%f279, %f275, %f220, %f1699;
	fma.rn.f32 	%f280, %f275, %f222, %f1698;
	fma.rn.f32 	%f281, %f275, %f224, %f1697;
	fma.rn.f32 	%f282, %f275, %f226, %f1696;
	fma.rn.f32 	%f283, %f275, %f228, %f1695;
	ld.shared.f32 	%f284, [%r59+448];
	fma.rn.f32 	%f285, %f284, %f214, %f1694;
	fma.rn.f32 	%f286, %f284, %f216, %f1693;
	fma.rn.f32 	%f287, %f284, %f218, %f1692;
	fma.rn.f32 	%f288, %f284, %f220, %f1691;
	fma.rn.f32 	%f289, %f284, %f222, %f1690;
	fma.rn.f32 	%f290, %f284, %f224, %f1689;
	fma.rn.f32 	%f291, %f284, %f226, %f1688;
	fma.rn.f32 	%f292, %f284, %f228, %f1687;
	ld.shared.f32 	%f293, [%r59+4];
	ld.shared.f32 	%f294, [%r61+512];
	fma.rn.f32 	%f295, %f293, %f294, %f215;
	ld.shared.f32 	%f296, [%r61+516];
	fma.rn.f32 	%f297, %f293, %f296, %f217;
	ld.shared.f32 	%f298, [%r61+520];
	fma.rn.f32 	%f299, %f293, %f298, %f219;
	ld.shared.f32 	%f300, [%r61+524];
	fma.rn.f32 	%f301, %f293, %f300, %f221;
	ld.shared.f32 	%f302, [%r61+528];
	fma.rn.f32 	%f303, %f293, %f302, %f223;
	ld.shared.f32 	%f304, [%r61+532];
	fma.rn.f32 	%f305, %f293, %f304, %f225;
	ld.shared.f32 	%f306, [%r61+536];
	fma.rn.f32 	%f307, %f293, %f306, %f227;
	ld.shared.f32 	%f308, [%r61+540];
	fma.rn.f32 	%f309, %f293, %f308, %f229;
	ld.shared.f32 	%f310, [%r59+68];
	fma.rn.f32 	%f311, %f310, %f294, %f231;
	fma.rn.f32 	%f312, %f310, %f296, %f232;
	fma.rn.f32 	%f313, %f310, %f298, %f233;
	fma.rn.f32 	%f314, %f310, %f300, %f234;
	fma.rn.f32 	%f315, %f310, %f302, %f235;
	fma.rn.f32 	%f316, %f310, %f304, %f236;
	fma.rn.f32 	%f317, %f310, %f306, %f237;
	fma.rn.f32 	%f318, %f310, %f308, %f238;
	ld.shared.f32 	%f319, [%r59+132];
	fma.rn.f32 	%f320, %f319, %f294, %f240;
	fma.rn.f32 	%f321, %f319, %f296, %f241;
	fma.rn.f32 	%f322, %f319, %f298, %f242;
	fma.rn.f32 	%f323, %f319, %f300, %f243;
	fma.rn.f32 	%f324, %f319, %f302, %f244;
	fma.rn.f32 	%f325, %f319, %f304, %f245;
	fma.rn.f32 	%f326, %f319, %f306, %f246;
	fma.rn.f32 	%f327, %f319, %f308, %f247;
	ld.shared.f32 	%f328, [%r59+196];
	fma.rn.f32 	%f329, %f328, %f294, %f249;
	fma.rn.f32 	%f330, %f328, %f296, %f250;
	fma.rn.f32 	%f331, %f328, %f298, %f251;
	fma.rn.f32 	%f332, %f328, %f300, %f252;
	fma.rn.f32 	%f333, %f328, %f302, %f253;
	fma.rn.f32 	%f334, %f328, %f304, %f254;
	fma.rn.f32 	%f335, %f328, %f306, %f255;
	fma.rn.f32 	%f336, %f328, %f308, %f256;
	ld.shared.f32 	%f337, [%r59+260];
	fma.rn.f32 	%f338, %f337, %f294, %f258;
	fma.rn.f32 	%f339, %f337, %f296, %f259;
	fma.rn.f32 	%f340, %f337, %f298, %f260;
	fma.rn.f32 	%f341, %f337, %f300, %f261;
	fma.rn.f32 	%f342, %f337, %f302, %f262;
	fma.rn.f32 	%f343, %f337, %f304, %f263;
	fma.rn.f32 	%f344, %f337, %f306, %f264;
	fma.rn.f32 	%f345, %f337, %f308, %f265;
	ld.shared.f32 	%f346, [%r59+324];
	fma.rn.f32 	%f347, %f346, %f294, %f267;
	fma.rn.f32 	%f348, %f346, %f296, %f268;
	fma.rn.f32 	%f349, %f346, %f298, %f269;
	fma.rn.f32 	%f350, %f346, %f300, %f270;
	fma.rn.f32 	%f351, %f346, %f302, %f271;
	fma.rn.f32 	%f352, %f346, %f304, %f272;
	fma.rn.f32 	%f353, %f346, %f306, %f273;
	fma.rn.f32 	%f354, %f346, %f308, %f274;
	ld.shared.f32 	%f355, [%r59+388];
	fma.rn.f32 	%f356, %f355, %f294, %f276;
	fma.rn.f32 	%f357, %f355, %f296, %f277;
	fma.rn.f32 	%f358, %f355, %f298, %f278;
	fma.rn.f32 	%f359, %f355, %f300, %f279;
	fma.rn.f32 	%f360, %f355, %f302, %f280;
	fma.rn.f32 	%f361, %f355, %f304, %f281;
	fma.rn.f32 	%f362, %f355, %f306, %f282;
	fma.rn.f32 	%f363, %f355, %f308, %f283;
	ld.shared.f32 	%f364, [%r59+452];
	fma.rn.f32 	%f365, %f364, %f294, %f285;
	fma.rn.f32 	%f366, %f364, %f296, %f286;
	fma.rn.f32 	%f367, %f364, %f298, %f287;
	fma.rn.f32 	%f368, %f364, %f300, %f288;
	fma.rn.f32 	%f369, %f364, %f302, %f289;
	fma.rn.f32 	%f370, %f364, %f304, %f290;
	fma.rn.f32 	%f371, %f364, %f306, %f291;
	fma.rn.f32 	%f372, %f364, %f308, %f292;
	ld.shared.f32 	%f373, [%r59+8];
	ld.shared.f32 	%f374, [%r61+1024];
	fma.rn.f32 	%f375, %f373, %f374, %f295;
	ld.shared.f32 	%f376, [%r61+1028];
	fma.rn.f32 	%f377, %f373, %f376, %f297;
	ld.shared.f32 	%f378, [%r61+1032];
	fma.rn.f32 	%f379, %f373, %f378, %f299;
	ld.shared.f32 	%f380, [%r61+1036];
	fma.rn.f32 	%f381, %f373, %f380, %f301;
	ld.shared.f32 	%f382, [%r61+1040];
	fma.rn.f32 	%f383, %f373, %f382, %f303;
	ld.shared.f32 	%f384, [%r61+1044];
	fma.rn.f32 	%f385, %f373, %f384, %f305;
	ld.shared.f32 	%f386, [%r61+1048];
	fma.rn.f32 	%f387, %f373, %f386, %f307;
	ld.shared.f32 	%f388, [%r61+1052];
	fma.rn.f32 	%f389, %f373, %f388, %f309;
	ld.shared.f32 	%f390, [%r59+72];
	fma.rn.f32 	%f391, %f390, %f374, %f311;
	fma.rn.f32 	%f392, %f390, %f376, %f312;
	fma.rn.f32 	%f393, %f390, %f378, %f313;
	fma.rn.f32 	%f394, %f390, %f380, %f314;
	fma.rn.f32 	%f395, %f390, %f382, %f315;
	fma.rn.f32 	%f396, %f390, %f384, %f316;
	fma.rn.f32 	%f397, %f390, %f386, %f317;
	fma.rn.f32 	%f398, %f390, %f388, %f318;
	ld.shared.f32 	%f399, [%r59+136];
	fma.rn.f32 	%f400, %f399, %f374, %f320;
	fma.rn.f32 	%f401, %f399, %f376, %f321;
	fma.rn.f32 	%f402, %f399, %f378, %f322;
	fma.rn.f32 	%f403, %f399, %f380, %f323;
	fma.rn.f32 	%f404, %f399, %f382, %f324;
	fma.rn.f32 	%f405, %f399, %f384, %f325;
	fma.rn.f32 	%f406, %f399, %f386, %f326;
	fma.rn.f32 	%f407, %f399, %f388, %f327;
	ld.shared.f32 	%f408, [%r59+200];
	fma.rn.f32 	%f409, %f408, %f374, %f329;
	fma.rn.f32 	%f410, %f408, %f376, %f330;
	fma.rn.f32 	%f411, %f408, %f378, %f331;
	fma.rn.f32 	%f412, %f408, %f380, %f332;
	fma.rn.f32 	%f413, %f408, %f382, %f333;
	fma.rn.f32 	%f414, %f408, %f384, %f334;
	fma.rn.f32 	%f415, %f408, %f386, %f335;
	fma.rn.f32 	%f416, %f408, %f388, %f336;
	ld.shared.f32 	%f417, [%r59+264];
	fma.rn.f32 	%f418, %f417, %f374, %f338;
	fma.rn.f32 	%f419, %f417, %f376, %f339;
	fma.rn.f32 	%f420, %f417, %f378, %f340;
	fma.rn.f32 	%f421, %f417, %f380, %f341;
	fma.rn.f32 	%f422, %f417, %f382, %f342;
	fma.rn.f32 	%f423, %f417, %f384, %f343;
	fma.rn.f32 	%f424, %f417, %f386, %f344;
	fma.rn.f32 	%f425, %f417, %f388, %f345;
	ld.shared.f32 	%f426, [%r59+328];
	fma.rn.f32 	%f427, %f426, %f374, %f347;
	fma.rn.f32 	%f428, %f426, %f376, %f348;
	fma.rn.f32 	%f429, %f426, %f378, %f349;
	fma.rn.f32 	%f430, %f426, %f380, %f350;
	fma.rn.f32 	%f431, %f426, %f382, %f351;
	fma.rn.f32 	%f432, %f426, %f384, %f352;
	fma.rn.f32 	%f433, %f426, %f386, %f353;
	fma.rn.f32 	%f434, %f426, %f388, %f354;
	ld.shared.f32 	%f435, [%r59+392];
	fma.rn.f32 	%f436, %f435, %f374, %f356;
	fma.rn.f32 	%f437, %f435, %f376, %f357;
	fma.rn.f32 	%f438, %f435, %f378, %f358;
	fma.rn.f32 	%f439, %f435, %f380, %f359;
	fma.rn.f32 	%f440, %f435, %f382, %f360;
	fma.rn.f32 	%f441, %f435, %f384, %f361;
	fma.rn.f32 	%f442, %f435, %f386, %f362;
	fma.rn.f32 	%f443, %f435, %f388, %f363;
	ld.shared.f32 	%f444, [%r59+456];
	fma.rn.f32 	%f445, %f444, %f374, %f365;
	fma.rn.f32 	%f446, %f444, %f376, %f366;
	fma.rn.f32 	%f447, %f444, %f378, %f367;
	fma.rn.f32 	%f448, %f444, %f380, %f368;
	fma.rn.f32 	%f449, %f444, %f382, %f369;
	fma.rn.f32 	%f450, %f444, %f384, %f370;
	fma.rn.f32 	%f451, %f444, %f386, %f371;
	fma.rn.f32 	%f452, %f444, %f388, %f372;
	ld.shared.f32 	%f453, [%r59+12];
	ld.shared.f32 	%f454, [%r61+1536];
	fma.rn.f32 	%f455, %f453, %f454, %f375;
	ld.shared.f32 	%f456, [%r61+1540];
	fma.rn.f32 	%f457, %f453, %f456, %f377;
	ld.shared.f32 	%f458, [%r61+1544];
	fma.rn.f32 	%f459, %f453, %f458, %f379;
	ld.shared.f32 	%f460, [%r61+1548];
	fma.rn.f32 	%f461, %f453, %f460, %f381;
	ld.shared.f32 	%f462, [%r61+1552];
	fma.rn.f32 	%f463, %f453, %f462, %f383;
	ld.shared.f32 	%f464, [%r61+1556];
	fma.rn.f32 	%f465, %f453, %f464, %f385;
	ld.shared.f32 	%f466, [%r61+1560];
	fma.rn.f32 	%f467, %f453, %f466, %f387;
	ld.shared.f32 	%f468, [%r61+1564];
	fma.rn.f32 	%f469, %f453, %f468, %f389;
	ld.shared.f32 	%f470, [%r59+76];
	fma.rn.f32 	%f471, %f470, %f454, %f391;
	fma.rn.f32 	%f472, %f470, %f456, %f392;
	fma.rn.f32 	%f473, %f470, %f458, %f393;
	fma.rn.f32 	%f474, %f470, %f460, %f394;
	fma.rn.f32 	%f475, %f470, %f462, %f395;
	fma.rn.f32 	%f476, %f470, %f464, %f396;
	fma.rn.f32 	%f477, %f470, %f466, %f397;
	fma.rn.f32 	%f478, %f470, %f468, %f398;
	ld.shared.f32 	%f479, [%r59+140];
	fma.rn.f32 	%f480, %f479, %f454, %f400;
	fma.rn.f32 	%f481, %f479, %f456, %f401;
	fma.rn.f32 	%f482, %f479, %f458, %f402;
	fma.rn.f32 	%f483, %f479, %f460, %f403;
	fma.rn.f32 	%f484, %f479, %f462, %f404;
	fma.rn.f32 	%f485, %f479, %f464, %f405;
	fma.rn.f32 	%f486, %f479, %f466, %f406;
	fma.rn.f32 	%f487, %f479, %f468, %f407;
	ld.shared.f32 	%f488, [%r59+204];
	fma.rn.f32 	%f489, %f488, %f454, %f409;
	fma.rn.f32 	%f490, %f488, %f456, %f410;
	fma.rn.f32 	%f491, %f488, %f458, %f411;
	fma.rn.f32 	%f492, %f488, %f460, %f412;
	fma.rn.f32 	%f493, %f488, %f462, %f413;
	fma.rn.f32 	%f494, %f488, %f464, %f414;
	fma.rn.f32 	%f495, %f488, %f466, %f415;
	fma.rn.f32 	%f496, %f488, %f468, %f416;
	ld.shared.f32 	%f497, [%r59+268];
	fma.rn.f32 	%f498, %f497, %f454, %f418;
	fma.rn.f32 	%f499, %f497, %f456, %f419;
	fma.rn.f32 	%f500, %f497, %f458, %f420;
	fma.rn.f32 	%f501, %f497, %f460, %f421;
	fma.rn.f32 	%f502, %f497, %f462, %f422;
	fma.rn.f32 	%f503, %f497, %f464, %f423;
	fma.rn.f32 	%f504, %f497, %f466, %f424;
	fma.rn.f32 	%f505, %f497, %f468, %f425;
	ld.shared.f32 	%f506, [%r59+332];
	fma.rn.f32 	%f507, %f506, %f454, %f427;
	fma.rn.f32 	%f508, %f506, %f456, %f428;
	fma.rn.f32 	%f509, %f506, %f458, %f429;
	fma.rn.f32 	%f510, %f506, %f460, %f430;
	fma.rn.f32 	%f511, %f506, %f462, %f431;
	fma.rn.f32 	%f512, %f506, %f464, %f432;
	fma.rn.f32 	%f513, %f506, %f466, %f433;
	fma.rn.f32 	%f514, %f506, %f468, %f434;
	ld.shared.f32 	%f515, [%r59+396];
	fma.rn.f32 	%f516, %f515, %f454, %f436;
	fma.rn.f32 	%f517, %f515, %f456, %f437;
	fma.rn.f32 	%f518, %f515, %f458, %f438;
	fma.rn.f32 	%f519, %f515, %f460, %f439;
	fma.rn.f32 	%f520, %f515, %f462, %f440;
	fma.rn.f32 	%f521, %f515, %f464, %f441;
	fma.rn.f32 	%f522, %f515, %f466, %f442;
	fma.rn.f32 	%f523, %f515, %f468, %f443;
	ld.shared.f32 	%f524, [%r59+460];
	fma.rn.f32 	%f525, %f524, %f454, %f445;
	fma.rn.f32 	%f526, %f524, %f456, %f446;
	fma.rn.f32 	%f527, %f524, %f458, %f447;
	fma.rn.f32 	%f528, %f524, %f460, %f448;
	fma.rn.f32 	%f529, %f524, %f462, %f449;
	fma.rn.f32 	%f530, %f524, %f464, %f450;
	fma.rn.f32 	%f531, %f524, %f466, %f451;
	fma.rn.f32 	%f532, %f524, %f468, %f452;
	ld.shared.f32 	%f533, [%r59+16];
	ld.shared.f32 	%f534, [%r61+2048];
	fma.rn.f32 	%f535, %f533, %f534, %f455;
	ld.shared.f32 	%f536, [%r61+2052];
	fma.rn.f32 	%f537, %f533, %f536, %f457;
	ld.shared.f32 	%f538, [%r61+2056];
	fma.rn.f32 	%f539, %f533, %f538, %f459;
	ld.shared.f32 	%f540, [%r61+2060];
	fma.rn.f32 	%f541, %f533, %f540, %f461;
	ld.shared.f32 	%f542, [%r61+2064];
	fma.rn.f32 	%f543, %f533, %f542, %f463;
	ld.shared.f32 	%f544, [%r61+2068];
	fma.rn.f32 	%f545, %f533, %f544, %f465;
	ld.shared.f32 	%f546, [%r61+2072];
	fma.rn.f32 	%f547, %f533, %f546, %f467;
	ld.shared.f32 	%f548, [%r61+2076];
	fma.rn.f32 	%f549, %f533, %f548, %f469;
	ld.shared.f32 	%f550, [%r59+80];
	fma.rn.f32 	%f551, %f550, %f534, %f471;
	fma.rn.f32 	%f552, %f550, %f536, %f472;
	fma.rn.f32 	%f553, %f550, %f538, %f473;
	fma.rn.f32 	%f554, %f550, %f540, %f474;
	fma.rn.f32 	%f555, %f550, %f542, %f475;
	fma.rn.f32 	%f556, %f550, %f544, %f476;
	fma.rn.f32 	%f557, %f550, %f546, %f477;
	fma.rn.f32 	%f558, %f550, %f548, %f478;
	ld.shared.f32 	%f559, [%r59+144];
	fma.rn.f32 	%f560, %f559, %f534, %f480;
	fma.rn.f32 	%f561, %f559, %f536, %f481;
	fma.rn.f32 	%f562, %f559, %f538, %f482;
	fma.rn.f32 	%f563, %f559, %f540, %f483;
	fma.rn.f32 	%f564, %f559, %f542, %f484;
	fma.rn.f32 	%f565, %f559, %f544, %f485;
	fma.rn.f32 	%f566, %f559, %f546, %f486;
	fma.rn.f32 	%f567, %f559, %f548, %f487;
	ld.shared.f32 	%f568, [%r59+208];
	fma.rn.f32 	%f569, %f568, %f534, %f489;
	fma.rn.f32 	%f570, %f568, %f536, %f490;
	fma.rn.f32 	%f571, %f568, %f538, %f491;
	fma.rn.f32 	%f572, %f568, %f540, %f492;
	fma.rn.f32 	%f573, %f568, %f542, %f493;
	fma.rn.f32 	%f574, %f568, %f544, %f494;
	fma.rn.f32 	%f575, %f568, %f546, %f495;
	fma.rn.f32 	%f576, %f568, %f548, %f496;
	ld.shared.f32 	%f577, [%r59+272];
	fma.rn.f32 	%f578, %f577, %f534, %f498;
	fma.rn.f32 	%f579, %f577, %f536, %f499;
	fma.rn.f32 	%f580, %f577, %f538, %f500;
	fma.rn.f32 	%f581, %f577, %f540, %f501;
	fma.rn.f32 	%f582, %f577, %f542, %f502;
	fma.rn.f32 	%f583, %f577, %f544, %f503;
	fma.rn.f32 	%f584, %f577, %f546, %f504;
	fma.rn.f32 	%f585, %f577, %f548, %f505;
	ld.shared.f32 	%f586, [%r59+336];
	fma.rn.f32 	%f587, %f586, %f534, %f507;
	fma.rn.f32 	%f588, %f586, %f536, %f508;
	fma.rn.f32 	%f589, %f586, %f538, %f509;
	fma.rn.f32 	%f590, %f586, %f540, %f510;
	fma.rn.f32 	%f591, %f586, %f542, %f511;
	fma.rn.f32 	%f592, %f586, %f544, %f512;
	fma.rn.f32 	%f593, %f586, %f546, %f513;
	fma.rn.f32 	%f594, %f586, %f548, %f514;
	ld.shared.f32 	%f595, [%r59+400];
	fma.rn.f32 	%f596, %f595, %f534, %f516;
	fma.rn.f32 	%f597, %f595, %f536, %f517;
	fma.rn.f32 	%f598, %f595, %f538, %f518;
	fma.rn.f32 	%f599, %f595, %f540, %f519;
	fma.rn.f32 	%f600, %f595, %f542, %f520;
	fma.rn.f32 	%f601, %f595, %f544, %f521;
	fma.rn.f32 	%f602, %f595, %f546, %f522;
	fma.rn.f32 	%f603, %f595, %f548, %f523;
	ld.shared.f32 	%f604, [%r59+464];
	fma.rn.f32 	%f605, %f604, %f534, %f525;
	fma.rn.f32 	%f606, %f604, %f536, %f526;
	fma.rn.f32 	%f607, %f604, %f538, %f527;
	fma.rn.f32 	%f608, %f604, %f540, %f528;
	fma.rn.f32 	%f609, %f604, %f542, %f529;
	fma.rn.f32 	%f610, %f604, %f544, %f530;
	fma.rn.f32 	%f611, %f604, %f546, %f531;
	fma.rn.f32 	%f612, %f604, %f548, %f532;
	ld.shared.f32 	%f613, [%r59+20];
	ld.shared.f32 	%f614, [%r61+2560];
	fma.rn.f32 	%f615, %f613, %f614, %f535;
	ld.shared.f32 	%f616, [%r61+2564];
	fma.rn.f32 	%f617, %f613, %f616, %f537;
	ld.shared.f32 	%f618, [%r61+2568];
	fma.rn.f32 	%f619, %f613, %f618, %f539;
	ld.shared.f32 	%f620, [%r61+2572];
	fma.rn.f32 	%f621, %f613, %f620, %f541;
	ld.shared.f32 	%f622, [%r61+2576];
	fma.rn.f32 	%f623, %f613, %f622, %f543;
	ld.shared.f32 	%f624, [%r61+2580];
	fma.rn.f32 	%f625, %f613, %f624, %f545;
	ld.shared.f32 	%f626, [%r61+2584];
	fma.rn.f32 	%f627, %f613, %f626, %f547;
	ld.shared.f32 	%f628, [%r61+2588];
	fma.rn.f32 	%f629, %f613, %f628, %f549;
	ld.shared.f32 	%f630, [%r59+84];
	fma.rn.f32 	%f631, %f630, %f614, %f551;
	fma.rn.f32 	%f632, %f630, %f616, %f552;
	fma.rn.f32 	%f633, %f630, %f618, %f553;
	fma.rn.f32 	%f634, %f630, %f620, %f554;
	fma.rn.f32 	%f635, %f630, %f622, %f555;
	fma.rn.f32 	%f636, %f630, %f624, %f556;
	fma.rn.f32 	%f637, %f630, %f626, %f557;
	fma.rn.f32 	%f638, %f630, %f628, %f558;
	ld.shared.f32 	%f639, [%r59+148];
	fma.rn.f32 	%f640, %f639, %f614, %f560;
	fma.rn.f32 	%f641, %f639, %f616, %f561;
	fma.rn.f32 	%f642, %f639, %f618, %f562;
	fma.rn.f32 	%f643, %f639, %f620, %f563;
	fma.rn.f32 	%f644, %f639, %f622, %f564;
	fma.rn.f32 	%f645, %f639, %f624, %f565;
	fma.rn.f32 	%f646, %f639, %f626, %f566;
	fma.rn.f32 	%f647, %f639, %f628, %f567;
	ld.shared.f32 	%f648, [%r59+212];
	fma.rn.f32 	%f649, %f648, %f614, %f569;
	fma.rn.f32 	%f650, %f648, %f616, %f570;
	fma.rn.f32 	%f651, %f648, %f618, %f571;
	fma.rn.f32 	%f652, %f648, %f620, %f572;
	fma.rn.f32 	%f653, %f648, %f622, %f573;
	fma.rn.f32 	%f654, %f648, %f624, %f574;
	fma.rn.f32 	%f655, %f648, %f626, %f575;
	fma.rn.f32 	%f656, %f648, %f628, %f576;
	ld.shared.f32 	%f657, [%r59+276];
	fma.rn.f32 	%f658, %f657, %f614, %f578;
	fma.rn.f32 	%f659, %f657, %f616, %f579;
	fma.rn.f32 	%f660, %f657, %f618, %f580;
	fma.rn.f32 	%f661, %f657, %f620, %f581;
	fma.rn.f32 	%f662, %f657, %f622, %f582;
	fma.rn.f32 	%f663, %f657, %f624, %f583;
	fma.rn.f32 	%f664, %f657, %f626, %f584;
	fma.rn.f32 	%f665, %f657, %f628, %f585;
	ld.shared.f32 	%f666, [%r59+340];
	fma.rn.f32 	%f667, %f666, %f614, %f587;
	fma.rn.f32 	%f668, %f666, %f616, %f588;
	fma.rn.f32 	%f669, %f666, %f618, %f589;
	fma.rn.f32 	%f670, %f666, %f620, %f590;
	fma.rn.f32 	%f671, %f666, %f622, %f591;
	fma.rn.f32 	%f672, %f666, %f624, %f592;
	fma.rn.f32 	%f673, %f666, %f626, %f593;
	fma.rn.f32 	%f674, %f666, %f628, %f594;
	ld.shared.f32 	%f675, [%r59+404];
	fma.rn.f32 	%f676, %f675, %f614, %f596;
	fma.rn.f32 	%f677, %f675, %f616, %f597;
	fma.rn.f32 	%f678, %f675, %f618, %f598;
	fma.rn.f32 	%f679, %f675, %f620, %f599;
	fma.rn.f32 	%f680, %f675, %f622, %f600;
	fma.rn.f32 	%f681, %f675, %f624, %f601;
	fma.rn.f32 	%f682, %f675, %f626, %f602;
	fma.rn.f32 	%f683, %f675, %f628, %f603;
	ld.shared.f32 	%f684, [%r59+468];
	fma.rn.f32 	%f685, %f684, %f614, %f605;
	fma.rn.f32 	%f686, %f684, %f616, %f606;
	fma.rn.f32 	%f687, %f684, %f618, %f607;
	fma.rn.f32 	%f688, %f684, %f620, %f608;
	fma.rn.f32 	%f689, %f684, %f622, %f609;
	fma.rn.f32 	%f690, %f684, %f624, %f610;
	fma.rn.f32 	%f691, %f684, %f626, %f611;
	fma.rn.f32 	%f692, %f684, %f628, %f612;
	ld.shared.f32 	%f693, [%r59+24];
	ld.shared.f32 	%f694, [%r61+3072];
	fma.rn.f32 	%f695, %f693, %f694, %f615;
	ld.shared.f32 	%f696, [%r61+3076];
	fma.rn.f32 	%f697, %f693, %f696, %f617;
	ld.shared.f32 	%f698, [%r61+3080];
	fma.rn.f32 	%f699, %f693, %f698, %f619;
	ld.shared.f32 	%f700, [%r61+3084];
	fma.rn.f32 	%f701, %f693, %f700, %f621;
	ld.shared.f32 	%f702, [%r61+3088];
	fma.rn.f32 	%f703, %f693, %f702, %f623;
	ld.shared.f32 	%f704, [%r61+3092];
	fma.rn.f32 	%f705, %f693, %f704, %f625;
	ld.shared.f32 	%f706, [%r61+3096];
	fma.rn.f32 	%f707, %f693, %f706, %f627;
	ld.shared.f32 	%f708, [%r61+3100];
	fma.rn.f32 	%f709, %f693, %f708, %f629;
	ld.shared.f32 	%f710, [%r59+88];
	fma.rn.f32 	%f711, %f710, %f694, %f631;
	fma.rn.f32 	%f712, %f710, %f696, %f632;
	fma.rn.f32 	%f713, %f710, %f698, %f633;
	fma.rn.f32 	%f714, %f710, %f700, %f634;
	fma.rn.f32 	%f715, %f710, %f702, %f635;
	fma.rn.f32 	%f716, %f710, %f704, %f636;
	fma.rn.f32 	%f717, %f710, %f706, %f637;
	fma.rn.f32 	%f718, %f710, %f708, %f638;
	ld.shared.f32 	%f719, [%r59+152];
	fma.rn.f32 	%f720, %f719, %f694, %f640;
	fma.rn.f32 	%f721, %f719, %f696, %f641;
	fma.rn.f32 	%f722, %f719, %f698, %f642;
	fma.rn.f32 	%f723, %f719, %f700, %f643;
	fma.rn.f32 	%f724, %f719, %f702, %f644;
	fma.rn.f32 	%f725, %f719, %f704, %f645;
	fma.rn.f32 	%f726, %f719, %f706, %f646;
	fma.rn.f32 	%f727, %f719, %f708, %f647;
	ld.shared.f32 	%f728, [%r59+216];
	fma.rn.f32 	%f729, %f728, %f694, %f649;
	fma.rn.f32 	%f730, %f728, %f696, %f650;
	fma.rn.f32 	%f731, %f728, %f698, %f651;
	fma.rn.f32 	%f732, %f728, %f700, %f652;
	fma.rn.f32 	%f733, %f728, %f702, %f653;
	fma.rn.f32 	%f734, %f728, %f704, %f654;
	fma.rn.f32 	%f735, %f728, %f706, %f655;
	fma.rn.f32 	%f736, %f728, %f708, %f656;
	ld.shared.f32 	%f737, [%r59+280];
	fma.rn.f32 	%f738, %f737, %f694, %f658;
	fma.rn.f32 	%f739, %f737, %f696, %f659;
	fma.rn.f32 	%f740, %f737, %f698, %f660;
	fma.rn.f32 	%f741, %f737, %f700, %f661;
	fma.rn.f32 	%f742, %f737, %f702, %f662;
	fma.rn.f32 	%f743, %f737, %f704, %f663;
	fma.rn.f32 	%f744, %f737, %f706, %f664;
	fma.rn.f32 	%f745, %f737, %f708, %f665;
	ld.shared.f32 	%f746, [%r59+344];
	fma.rn.f32 	%f747, %f746, %f694, %f667;
	fma.rn.f32 	%f748, %f746, %f696, %f668;
	fma.rn.f32 	%f749, %f746, %f698, %f669;
	fma.rn.f32 	%f750, %f746, %f700, %f670;
	fma.rn.f32 	%f751, %f746, %f702, %f671;
	fma.rn.f32 	%f752, %f746, %f704, %f672;
	fma.rn.f32 	%f753, %f746, %f706, %f673;
	fma.rn.f32 	%f754, %f746, %f708, %f674;
	ld.shared.f32 	%f755, [%r59+408];
	fma.rn.f32 	%f756, %f755, %f694, %f676;
	fma.rn.f32 	%f757, %f755, %f696, %f677;
	fma.rn.f32 	%f758, %f755, %f698, %f678;
	fma.rn.f32 	%f759, %f755, %f700, %f679;
	fma.rn.f32 	%f760, %f755, %f702, %f680;
	fma.rn.f32 	%f761, %f755, %f704, %f681;
	fma.rn.f32 	%f762, %f755, %f706, %f682;
	fma.rn.f32 	%f763, %f755, %f708, %f683;
	ld.shared.f32 	%f764, [%r59+472];
	fma.rn.f32 	%f765, %f764, %f694, %f685;
	fma.rn.f32 	%f766, %f764, %f696, %f686;
	fma.rn.f32 	%f767, %f764, %f698, %f687;
	fma.rn.f32 	%f768, %f764, %f700, %f688;
	fma.rn.f32 	%f769, %f764, %f702, %f689;
	fma.rn.f32 	%f770, %f764, %f704, %f690;
	fma.rn.f32 	%f771, %f764, %f706, %f691;
	fma.rn.f32 	%f772, %f764, %f708, %f692;
	ld.shared.f32 	%f773, [%r59+28];
	ld.shared.f32 	%f774, [%r61+3584];
	fma.rn.f32 	%f775, %f773, %f774, %f695;
	ld.shared.f32 	%f776, [%r61+3588];
	fma.rn.f32 	%f777, %f773, %f776, %f697;
	ld.shared.f32 	%f778, [%r61+3592];
	fma.rn.f32 	%f779, %f773, %f778, %f699;
	ld.shared.f32 	%f780, [%r61+3596];
	fma.rn.f32 	%f781, %f773, %f780, %f701;
	ld.shared.f32 	%f782, [%r61+3600];
	fma.rn.f32 	%f783, %f773, %f782, %f703;
	ld.shared.f32 	%f784, [%r61+3604];
	fma.rn.f32 	%f785, %f773, %f784, %f705;
	ld.shared.f32 	%f786, [%r61+3608];
	fma.rn.f32 	%f787, %f773, %f786, %f707;
	ld.shared.f32 	%f788, [%r61+3612];
	fma.rn.f32 	%f789, %f773, %f788, %f709;
	ld.shared.f32 	%f790, [%r59+92];
	fma.rn.f32 	%f791, %f790, %f774, %f711;
	fma.rn.f32 	%f792, %f790, %f776, %f712;
	fma.rn.f32 	%f793, %f790, %f778, %f713;
	fma.rn.f32 	%f794, %f790, %f780, %f714;
	fma.rn.f32 	%f795, %f790, %f782, %f715;
	fma.rn.f32 	%f796, %f790, %f784, %f716;
	fma.rn.f32 	%f797, %f790, %f786, %f717;
	fma.rn.f32 	%f798, %f790, %f788, %f718;
	ld.shared.f32 	%f799, [%r59+156];
	fma.rn.f32 	%f800, %f799, %f774, %f720;
	fma.rn.f32 	%f801, %f799, %f776, %f721;
	fma.rn.f32 	%f802, %f799, %f778, %f722;
	fma.rn.f32 	%f803, %f799, %f780, %f723;
	fma.rn.f32 	%f804, %f799, %f782, %f724;
	fma.rn.f32 	%f805, %f799, %f784, %f725;
	fma.rn.f32 	%f806, %f799, %f786, %f726;
	fma.rn.f32 	%f807, %f799, %f788, %f727;
	ld.shared.f32 	%f808, [%r59+220];
	fma.rn.f32 	%f809, %f808, %f774, %f729;
	fma.rn.f32 	%f810, %f808, %f776, %f730;
	fma.rn.f32 	%f811, %f808, %f778, %f731;
	fma.rn.f32 	%f812, %f808, %f780, %f732;
	fma.rn.f32 	%f813, %f808, %f782, %f733;
	fma.rn.f32 	%f814, %f808, %f784, %f734;
	fma.rn.f32 	%f815, %f808, %f786, %f735;
	fma.rn.f32 	%f816, %f808, %f788, %f736;
	ld.shared.f32 	%f817, [%r59+284];
	fma.rn.f32 	%f818, %f817, %f774, %f738;
	fma.rn.f32 	%f819, %f817, %f776, %f739;
	fma.rn.f32 	%f820, %f817, %f778, %f740;
	fma.rn.f32 	%f821, %f817, %f780, %f741;
	fma.rn.f32 	%f822, %f817, %f782, %f742;
	fma.rn.f32 	%f823, %f817, %f784, %f743;
	fma.rn.f32 	%f824, %f817, %f786, %f744;
	fma.rn.f32 	%f825, %f817, %f788, %f745;
	ld.shared.f32 	%f826, [%r59+348];
	fma.rn.f32 	%f827, %f826, %f774, %f747;
	fma.rn.f32 	%f828, %f826, %f776, %f748;
	fma.rn.f32 	%f829, %f826, %f778, %f749;
	fma.rn.f32 	%f830, %f826, %f780, %f750;
	fma.rn.f32 	%f831, %f826, %f782, %f751;
	fma.rn.f32 	%f832, %f826, %f784, %f752;
	fma.rn.f32 	%f833, %f826, %f786, %f753;
	fma.rn.f32 	%f834, %f826, %f788, %f754;
	ld.shared.f32 	%f835, [%r59+412];
	fma.rn.f32 	%f836, %f835, %f774, %f756;
	fma.rn.f32 	%f837, %f835, %f776, %f757;
	fma.rn.f32 	%f838, %f835, %f778, %f758;
	fma.rn.f32 	%f839, %f835, %f780, %f759;
	fma.rn.f32 	%f840, %f835, %f782, %f760;
	fma.rn.f32 	%f841, %f835, %f784, %f761;
	fma.rn.f32 	%f842, %f835, %f786, %f762;
	fma.rn.f32 	%f843, %f835, %f788, %f763;
	ld.shared.f32 	%f844, [%r59+476];
	fma.rn.f32 	%f845, %f844, %f774, %f765;
	fma.rn.f32 	%f846, %f844, %f776, %f766;
	fma.rn.f32 	%f847, %f844, %f778, %f767;
	fma.rn.f32 	%f848, %f844, %f780, %f768;
	fma.rn.f32 	%f849, %f844, %f782, %f769;
	fma.rn.f32 	%f850, %f844, %f784, %f770;
	fma.rn.f32 	%f851, %f844, %f786, %f771;
	fma.rn.f32 	%f852, %f844, %f788, %f772;
	ld.shared.f32 	%f853, [%r59+32];
	ld.shared.f32 	%f854, [%r61+4096];
	fma.rn.f32 	%f855, %f853, %f854, %f775;
	ld.shared.f32 	%f856, [%r61+4100];
	fma.rn.f32 	%f857, %f853, %f856, %f777;
	ld.shared.f32 	%f858, [%r61+4104];
	fma.rn.f32 	%f859, %f853, %f858, %f779;
	ld.shared.f32 	%f860, [%r61+4108];
	fma.rn.f32 	%f861, %f853, %f860, %f781;
	ld.shared.f32 	%f862, [%r61+4112];
	fma.rn.f32 	%f863, %f853, %f862, %f783;
	ld.shared.f32 	%f864, [%r61+4116];
	fma.rn.f32 	%f865, %f853, %f864, %f785;
	ld.shared.f32 	%f866, [%r61+4120];
	fma.rn.f32 	%f867, %f853, %f866, %f787;
	ld.shared.f32 	%f868, [%r61+4124];
	fma.rn.f32 	%f869, %f853, %f868, %f789;
	ld.shared.f32 	%f870, [%r59+96];
	fma.rn.f32 	%f871, %f870, %f854, %f791;
	fma.rn.f32 	%f872, %f870, %f856, %f792;
	fma.rn.f32 	%f873, %f870, %f858, %f793;
	fma.rn.f32 	%f874, %f870, %f860, %f794;
	fma.rn.f32 	%f875, %f870, %f862, %f795;
	fma.rn.f32 	%f876, %f870, %f864, %f796;
	fma.rn.f32 	%f877, %f870, %f866, %f797;
	fma.rn.f32 	%f878, %f870, %f868, %f798;
	ld.shared.f32 	%f879, [%r59+160];
	fma.rn.f32 	%f880, %f879, %f854, %f800;
	fma.rn.f32 	%f881, %f879, %f856, %f801;
	fma.rn.f32 	%f882, %f879, %f858, %f802;
	fma.rn.f32 	%f883, %f879, %f860, %f803;
	fma.rn.f32 	%f884, %f879, %f862, %f804;
	fma.rn.f32 	%f885, %f879, %f864, %f805;
	fma.rn.f32 	%f886, %f879, %f866, %f806;
	fma.rn.f32 	%f887, %f879, %f868, %f807;
	ld.shared.f32 	%f888, [%r59+224];
	fma.rn.f32 	%f889, %f888, %f854, %f809;
	fma.rn.f32 	%f890, %f888, %f856, %f810;
	fma.rn.f32 	%f891, %f888, %f858, %f811;
	fma.rn.f32 	%f892, %f888, %f860, %f812;
	fma.rn.f32 	%f893, %f888, %f862, %f813;
	fma.rn.f32 	%f894, %f888, %f864, %f814;
	fma.rn.f32 	%f895, %f888, %f866, %f815;
	fma.rn.f32 	%f896, %f888, %f868, %f816;
	ld.shared.f32 	%f897, [%r59+288];
	fma.rn.f32 	%f898, %f897, %f854, %f818;
	fma.rn.f32 	%f899, %f897, %f856, %f819;
	fma.rn.f32 	%f900, %f897, %f858, %f820;
	fma.rn.f32 	%f901, %f897, %f860, %f821;
	fma.rn.f32 	%f902, %f897, %f862, %f822;
	fma.rn.f32 	%f903, %f897, %f864, %f823;
	fma.rn.f32 	%f904, %f897, %f866, %f824;
	fma.rn.f32 	%f905, %f897, %f868, %f825;
	ld.shared.f32 	%f906, [%r59+352];
	fma.rn.f32 	%f907, %f906, %f854, %f827;
	fma.rn.f32 	%f908, %f906, %f856, %f828;
	fma.rn.f32 	%f909, %f906, %f858, %f829;
	fma.rn.f32 	%f910, %f906, %f860, %f830;
	fma.rn.f32 	%f911, %f906, %f862, %f831;
	fma.rn.f32 	%f912, %f906, %f864, %f832;
	fma.rn.f32 	%f913, %f906, %f866, %f833;
	fma.rn.f32 	%f914, %f906, %f868, %f834;
	ld.shared.f32 	%f915, [%r59+416];
	fma.rn.f32 	%f916, %f915, %f854, %f836;
	fma.rn.f32 	%f917, %f915, %f856, %f837;
	fma.rn.f32 	%f918, %f915, %f858, %f838;
	fma.rn.f32 	%f919, %f915, %f860, %f839;
	fma.rn.f32 	%f920, %f915, %f862, %f840;
	fma.rn.f32 	%f921, %f915, %f864, %f841;
	fma.rn.f32 	%f922, %f915, %f866, %f842;
	fma.rn.f32 	%f923, %f915, %f868, %f843;
	ld.shared.f32 	%f924, [%r59+480];
	fma.rn.f32 	%f925, %f924, %f854, %f845;
	fma.rn.f32 	%f926, %f924, %f856, %f846;
	fma.rn.f32 	%f927, %f924, %f858, %f847;
	fma.rn.f32 	%f928, %f924, %f860, %f848;
	fma.rn.f32 	%f929, %f924, %f862, %f849;
	fma.rn.f32 	%f930, %f924, %f864, %f850;
	fma.rn.f32 	%f931, %f924, %f866, %f851;
	fma.rn.f32 	%f932, %f924, %f868, %f852;
	ld.shared.f32 	%f933, [%r59+36];
	ld.shared.f32 	%f934, [%r61+4608];
	fma.rn.f32 	%f935, %f933, %f934, %f855;
	ld.shared.f32 	%f936, [%r61+4612];
	fma.rn.f32 	%f937, %f933, %f936, %f857;
	ld.shared.f32 	%f938, [%r61+4616];
	fma.rn.f32 	%f939, %f933, %f938, %f859;
	ld.shared.f32 	%f940, [%r61+4620];
	fma.rn.f32 	%f941, %f933, %f940, %f861;
	ld.shared.f32 	%f942, [%r61+4624];
	fma.rn.f32 	%f943, %f933, %f942, %f863;
	ld.shared.f32 	%f944, [%r61+4628];
	fma.rn.f32 	%f945, %f933, %f944, %f865;
	ld.shared.f32 	%f946, [%r61+4632];
	fma.rn.f32 	%f947, %f933, %f946, %f867;
	ld.shared.f32 	%f948, [%r61+4636];
	fma.rn.f32 	%f949, %f933, %f948, %f869;
	ld.shared.f32 	%f950, [%r59+100];
	fma.rn.f32 	%f951, %f950, %f934, %f871;
	fma.rn.f32 	%f952, %f950, %f936, %f872;
	fma.rn.f32 	%f953, %f950, %f938, %f873;
	fma.rn.f32 	%f954, %f950, %f940, %f874;
	fma.rn.f32 	%f955, %f950, %f942, %f875;
	fma.rn.f32 	%f956, %f950, %f944, %f876;
	fma.rn.f32 	%f957, %f950, %f946, %f877;
	fma.rn.f32 	%f958, %f950, %f948, %f878;
	ld.shared.f32 	%f959, [%r59+164];
	fma.rn.f32 	%f960, %f959, %f934, %f880;
	fma.rn.f32 	%f961, %f959, %f936, %f881;
	fma.rn.f32 	%f962, %f959, %f938, %f882;
	fma.rn.f32 	%f963, %f959, %f940, %f883;
	fma.rn.f32 	%f964, %f959, %f942, %f884;
	fma.rn.f32 	%f965, %f959, %f944, %f885;
	fma.rn.f32 	%f966, %f959, %f946, %f886;
	fma.rn.f32 	%f967, %f959, %f948, %f887;
	ld.shared.f32 	%f968, [%r59+228];
	fma.rn.f32 	%f969, %f968, %f934, %f889;
	fma.rn.f32 	%f970, %f968, %f936, %f890;
	fma.rn.f32 	%f971, %f968, %f938, %f891;
	fma.rn.f32 	%f972, %f968, %f940, %f892;
	fma.rn.f32 	%f973, %f968, %f942, %f893;
	fma.rn.f32 	%f974, %f968, %f944, %f894;
	fma.rn.f32 	%f975, %f968, %f946, %f895;
	fma.rn.f32 	%f976, %f968, %f948, %f896;
	ld.shared.f32 	%f977, [%r59+292];
	fma.rn.f32 	%f978, %f977, %f934, %f898;
	fma.rn.f32 	%f979, %f977, %f936, %f899;
	fma.rn.f32 	%f980, %f977, %f938, %f900;
	fma.rn.f32 	%f981, %f977, %f940, %f901;
	fma.rn.f32 	%f982, %f977, %f942, %f902;
	fma.rn.f32 	%f983, %f977, %f944, %f903;
	fma.rn.f32 	%f984, %f977, %f946, %f904;
	fma.rn.f32 	%f985, %f977, %f948, %f905;
	ld.shared.f32 	%f986, [%r59+356];
	fma.rn.f32 	%f987, %f986, %f934, %f907;
	fma.rn.f32 	%f988, %f986, %f936, %f908;
	fma.rn.f32 	%f989, %f986, %f938, %f909;
	fma.rn.f32 	%f990, %f986, %f940, %f910;
	fma.rn.f32 	%f991, %f986, %f942, %f911;
	fma.rn.f32 	%f992, %f986, %f944, %f912;
	fma.rn.f32 	%f993, %f986, %f946, %f913;
	fma.rn.f32 	%f994, %f986, %f948, %f914;
	ld.shared.f32 	%f995, [%r59+420];
	fma.rn.f32 	%f996, %f995, %f934, %f916;
	fma.rn.f32 	%f997, %f995, %f936, %f917;
	fma.rn.f32 	%f998, %f995, %f938, %f918;
	fma.rn.f32 	%f999, %f995, %f940, %f919;
	fma.rn.f32 	%f1000, %f995, %f942, %f920;
	fma.rn.f32 	%f1001, %f995, %f944, %f921;
	fma.rn.f32 	%f1002, %f995, %f946, %f922;
	fma.rn.f32 	%f1003, %f995, %f948, %f923;
	ld.shared.f32 	%f1004, [%r59+484];
	fma.rn.f32 	%f1005, %f1004, %f934, %f925;
	fma.rn.f32 	%f1006, %f1004, %f936, %f926;
	fma.rn.f32 	%f1007, %f1004, %f938, %f927;
	fma.rn.f32 	%f1008, %f1004, %f940, %f928;
	fma.rn.f32 	%f1009, %f1004, %f942, %f929;
	fma.rn.f32 	%f1010, %f1004, %f944, %f930;
	fma.rn.f32 	%f1011, %f1004, %f946, %f931;
	fma.rn.f32 	%f1012, %f1004, %f948, %f932;
	ld.shared.f32 	%f1013, [%r59+40];
	ld.shared.f32 	%f1014, [%r61+5120];
	fma.rn.f32 	%f1015, %f1013, %f1014, %f935;
	ld.shared.f32 	%f1016, [%r61+5124];
	fma.rn.f32 	%f1017, %f1013, %f1016, %f937;
	ld.shared.f32 	%f1018, [%r61+5128];
	fma.rn.f32 	%f1019, %f1013, %f1018, %f939;
	ld.shared.f32 	%f1020, [%r61+5132];
	fma.rn.f32 	%f1021, %f1013, %f1020, %f941;
	ld.shared.f32 	%f1022, [%r61+5136];
	fma.rn.f32 	%f1023, %f1013, %f1022, %f943;
	ld.shared.f32 	%f1024, [%r61+5140];
	fma.rn.f32 	%f1025, %f1013, %f1024, %f945;
	ld.shared.f32 	%f1026, [%r61+5144];
	fma.rn.f32 	%f1027, %f1013, %f1026, %f947;
	ld.shared.f32 	%f1028, [%r61+5148];
	fma.rn.f32 	%f1029, %f1013, %f1028, %f949;
	ld.shared.f32 	%f1030, [%r59+104];
	fma.rn.f32 	%f1031, %f1030, %f1014, %f951;
	fma.rn.f32 	%f1032, %f1030, %f1016, %f952;
	fma.rn.f32 	%f1033, %f1030, %f1018, %f953;
	fma.rn.f32 	%f1034, %f1030, %f1020, %f954;
	fma.rn.f32 	%f1035, %f1030, %f1022, %f955;
	fma.rn.f32 	%f1036, %f1030, %f1024, %f956;
	fma.rn.f32 	%f1037, %f1030, %f1026, %f957;
	fma.rn.f32 	%f1038, %f1030, %f1028, %f958;
	ld.shared.f32 	%f1039, [%r59+168];
	fma.rn.f32 	%f1040, %f1039, %f1014, %f960;
	fma.rn.f32 	%f1041, %f1039, %f1016, %f961;
	fma.rn.f32 	%f1042, %f1039, %f1018, %f962;
	fma.rn.f32 	%f1043, %f1039, %f1020, %f963;
	fma.rn.f32 	%f1044, %f1039, %f1022, %f964;
	fma.rn.f32 	%f1045, %f1039, %f1024, %f965;
	fma.rn.f32 	%f1046, %f1039, %f1026, %f966;
	fma.rn.f32 	%f1047, %f1039, %f1028, %f967;
	ld.shared.f32 	%f1048, [%r59+232];
	fma.rn.f32 	%f1049, %f1048, %f1014, %f969;
	fma.rn.f32 	%f1050, %f1048, %f1016, %f970;
	fma.rn.f32 	%f1051, %f1048, %f1018, %f971;
	fma.rn.f32 	%f1052, %f1048, %f1020, %f972;
	fma.rn.f32 	%f1053, %f1048, %f1022, %f973;
	fma.rn.f32 	%f1054, %f1048, %f1024, %f974;
	fma.rn.f32 	%f1055, %f1048, %f1026, %f975;
	fma.rn.f32 	%f1056, %f1048, %f1028, %f976;
	ld.shared.f32 	%f1057, [%r59+296];
	fma.rn.f32 	%f1058, %f1057, %f1014, %f978;
	fma.rn.f32 	%f1059, %f1057, %f1016, %f979;
	fma.rn.f32 	%f1060, %f1057, %f1018, %f980;
	fma.rn.f32 	%f1061, %f1057, %f1020, %f981;
	fma.rn.f32 	%f1062, %f1057, %f1022, %f982;
	fma.rn.f32 	%f1063, %f1057, %f1024, %f983;
	fma.rn.f32 	%f1064, %f1057, %f1026, %f984;
	fma.rn.f32 	%f1065, %f1057, %f1028, %f985;
	ld.shared.f32 	%f1066, [%r59+360];
	fma.rn.f32 	%f1067, %f1066, %f1014, %f987;
	fma.rn.f32 	%f1068, %f1066, %f1016, %f988;
	fma.rn.f32 	%f1069, %f1066, %f1018, %f989;
	fma.rn.f32 	%f1070, %f1066, %f1020, %f990;
	fma.rn.f32 	%f1071, %f1066, %f1022, %f991;
	fma.rn.f32 	%f1072, %f1066, %f1024, %f992;
	fma.rn.f32 	%f1073, %f1066, %f1026, %f993;
	fma.rn.f32 	%f1074, %f1066, %f1028, %f994;
	ld.shared.f32 	%f1075, [%r59+424];
	fma.rn.f32 	%f1076, %f1075, %f1014, %f996;
	fma.rn.f32 	%f1077, %f1075, %f1016, %f997;
	fma.rn.f32 	%f1078, %f1075, %f1018, %f998;
	fma.rn.f32 	%f1079, %f1075, %f1020, %f999;
	fma.rn.f32 	%f1080, %f1075, %f1022, %f1000;
	fma.rn.f32 	%f1081, %f1075, %f1024, %f1001;
	fma.rn.f32 	%f1082, %f1075, %f1026, %f1002;
	fma.rn.f32 	%f1083, %f1075, %f1028, %f1003;
	ld.shared.f32 	%f1084, [%r59+488];
	fma.rn.f32 	%f1085, %f1084, %f1014, %f1005;
	fma.rn.f32 	%f1086, %f1084, %f1016, %f1006;
	fma.rn.f32 	%f1087, %f1084, %f1018, %f1007;
	fma.rn.f32 	%f1088, %f1084, %f1020, %f1008;
	fma.rn.f32 	%f1089, %f1084, %f1022, %f1009;
	fma.rn.f32 	%f1090, %f1084, %f1024, %f1010;
	fma.rn.f32 	%f1091, %f1084, %f1026, %f1011;
	fma.rn.f32 	%f1092, %f1084, %f1028, %f1012;
	ld.shared.f32 	%f1093, [%r59+44];
	ld.shared.f32 	%f1094, [%r61+5632];
	fma.rn.f32 	%f1095, %f1093, %f1094, %f1015;
	ld.shared.f32 	%f1096, [%r61+5636];
	fma.rn.f32 	%f1097, %f1093, %f1096, %f1017;
	ld.shared.f32 	%f1098, [%r61+5640];
	fma.rn.f32 	%f1099, %f1093, %f1098, %f1019;
	ld.shared.f32 	%f1100, [%r61+5644];
	fma.rn.f32 	%f1101, %f1093, %f1100, %f1021;
	ld.shared.f32 	%f1102, [%r61+5648];
	fma.rn.f32 	%f1103, %f1093, %f1102, %f1023;
	ld.shared.f32 	%f1104, [%r61+5652];
	fma.rn.f32 	%f1105, %f1093, %f1104, %f1025;
	ld.shared.f32 	%f1106, [%r61+5656];
	fma.rn.f32 	%f1107, %f1093, %f1106, %f1027;
	ld.shared.f32 	%f1108, [%r61+5660];
	fma.rn.f32 	%f1109, %f1093, %f1108, %f1029;
	ld.shared.f32 	%f1110, [%r59+108];
	fma.rn.f32 	%f1111, %f1110, %f1094, %f1031;
	fma.rn.f32 	%f1112, %f1110, %f1096, %f1032;
	fma.rn.f32 	%f1113, %f1110, %f1098, %f1033;
	fma.rn.f32 	%f1114, %f1110, %f1100, %f1034;
	fma.rn.f32 	%f1115, %f1110, %f1102, %f1035;
	fma.rn.f32 	%f1116, %f1110, %f1104, %f1036;
	fma.rn.f32 	%f1117, %f1110, %f1106, %f1037;
	fma.rn.f32 	%f1118, %f1110, %f1108, %f1038;
	ld.shared.f32 	%f1119, [%r59+172];
	fma.rn.f32 	%f1120, %f1119, %f1094, %f1040;
	fma.rn.f32 	%f1121, %f1119, %f1096, %f1041;
	fma.rn.f32 	%f1122, %f1119, %f1098, %f1042;
	fma.rn.f32 	%f1123, %f1119, %f1100, %f1043;
	fma.rn.f32 	%f1124, %f1119, %f1102, %f1044;
	fma.rn.f32 	%f1125, %f1119, %f1104, %f1045;
	fma.rn.f32 	%f1126, %f1119, %f1106, %f1046;
	fma.rn.f32 	%f1127, %f1119, %f1108, %f1047;
	ld.shared.f32 	%f1128, [%r59+236];
	fma.rn.f32 	%f1129, %f1128, %f1094, %f1049;
	fma.rn.f32 	%f1130, %f1128, %f1096, %f1050;
	fma.rn.f32 	%f1131, %f1128, %f1098, %f1051;
	fma.rn.f32 	%f1132, %f1128, %f1100, %f1052;
	fma.rn.f32 	%f1133, %f1128, %f1102, %f1053;
	fma.rn.f32 	%f1134, %f1128, %f1104, %f1054;
	fma.rn.f32 	%f1135, %f1128, %f1106, %f1055;
	fma.rn.f32 	%f1136, %f1128, %f1108, %f1056;
	ld.shared.f32 	%f1137, [%r59+300];
	fma.rn.f32 	%f1138, %f1137, %f1094, %f1058;
	fma.rn.f32 	%f1139, %f1137, %f1096, %f1059;
	fma.rn.f32 	%f1140, %f1137, %f1098, %f1060;
	fma.rn.f32 	%f1141, %f1137, %f1100, %f1061;
	fma.rn.f32 	%f1142, %f1137, %f1102, %f1062;
	fma.rn.f32 	%f1143, %f1137, %f1104, %f1063;
	fma.rn.f32 	%f1144, %f1137, %f1106, %f1064;
	fma.rn.f32 	%f1145, %f1137, %f1108, %f1065;
	ld.shared.f32 	%f1146, [%r59+364];
	fma.rn.f32 	%f1147, %f1146, %f1094, %f1067;
	fma.rn.f32 	%f1148, %f1146, %f1096, %f1068;
	fma.rn.f32 	%f1149, %f1146, %f1098, %f1069;
	fma.rn.f32 	%f1150, %f1146, %f1100, %f1070;
	fma.rn.f32 	%f1151, %f1146, %f1102, %f1071;
	fma.rn.f32 	%f1152, %f1146, %f1104, %f1072;
	fma.rn.f32 	%f1153, %f1146, %f1106, %f1073;
	fma.rn.f32 	%f1154, %f1146, %f1108, %f1074;
	ld.shared.f32 	%f1155, [%r59+428];
	fma.rn.f32 	%f1156, %f1155, %f1094, %f1076;
	fma.rn.f32 	%f1157, %f1155, %f1096, %f1077;
	fma.rn.f32 	%f1158, %f1155, %f1098, %f1078;
	fma.rn.f32 	%f1159, %f1155, %f1100, %f1079;
	fma.rn.f32 	%f1160, %f1155, %f1102, %f1080;
	fma.rn.f32 	%f1161, %f1155, %f1104, %f1081;
	fma.rn.f32 	%f1162, %f1155, %f1106, %f1082;
	fma.rn.f32 	%f1163, %f1155, %f1108, %f1083;
	ld.shared.f32 	%f1164, [%r59+492];
	fma.rn.f32 	%f1165, %f1164, %f1094, %f1085;
	fma.rn.f32 	%f1166, %f1164, %f1096, %f1086;
	fma.rn.f32 	%f1167, %f1164, %f1098, %f1087;
	fma.rn.f32 	%f1168, %f1164, %f1100, %f1088;
	fma.rn.f32 	%f1169, %f1164, %f1102, %f1089;
	fma.rn.f32 	%f1170, %f1164, %f1104, %f1090;
	fma.rn.f32 	%f1171, %f1164, %f1106, %f1091;
	fma.rn.f32 	%f1172, %f1164, %f1108, %f1092;
	ld.shared.f32 	%f1173, [%r59+48];
	ld.shared.f32 	%f1174, [%r61+6144];
	fma.rn.f32 	%f1175, %f1173, %f1174, %f1095;
	ld.shared.f32 	%f1176, [%r61+6148];
	fma.rn.f32 	%f1177, %f1173, %f1176, %f1097;
	ld.shared.f32 	%f1178, [%r61+6152];
	fma.rn.f32 	%f1179, %f1173, %f1178, %f1099;
	ld.shared.f32 	%f1180, [%r61+6156];
	fma.rn.f32 	%f1181, %f1173, %f1180, %f1101;
	ld.shared.f32 	%f1182, [%r61+6160];
	fma.rn.f32 	%f1183, %f1173, %f1182, %f1103;
	ld.shared.f32 	%f1184, [%r61+6164];
	fma.rn.f32 	%f1185, %f1173, %f1184, %f1105;
	ld.shared.f32 	%f1186, [%r61+6168];
	fma.rn.f32 	%f1187, %f1173, %f1186, %f1107;
	ld.shared.f32 	%f1188, [%r61+6172];
	fma.rn.f32 	%f1189, %f1173, %f1188, %f1109;
	ld.shared.f32 	%f1190, [%r59+112];
	fma.rn.f32 	%f1191, %f1190, %f1174, %f1111;
	fma.rn.f32 	%f1192, %f1190, %f1176, %f1112;
	fma.rn.f32 	%f1193, %f1190, %f1178, %f1113;
	fma.rn.f32 	%f1194, %f1190, %f1180, %f1114;
	fma.rn.f32 	%f1195, %f1190, %f1182, %f1115;
	fma.rn.f32 	%f1196, %f1190, %f1184, %f1116;
	fma.rn.f32 	%f1197, %f1190, %f1186, %f1117;
	fma.rn.f32 	%f1198, %f1190, %f1188, %f1118;
	ld.shared.f32 	%f1199, [%r59+176];
	fma.rn.f32 	%f1200, %f1199, %f1174, %f1120;
	fma.rn.f32 	%f1201, %f1199, %f1176, %f1121;
	fma.rn.f32 	%f1202, %f1199, %f1178, %f1122;
	fma.rn.f32 	%f1203, %f1199, %f1180, %f1123;
	fma.rn.f32 	%f1204, %f1199, %f1182, %f1124;
	fma.rn.f32 	%f1205, %f1199, %f1184, %f1125;
	fma.rn.f32 	%f1206, %f1199, %f1186, %f1126;
	fma.rn.f32 	%f1207, %f1199, %f1188, %f1127;
	ld.shared.f32 	%f1208, [%r59+240];
	fma.rn.f32 	%f1209, %f1208, %f1174, %f1129;
	fma.rn.f32 	%f1210, %f1208, %f1176, %f1130;
	fma.rn.f32 	%f1211, %f1208, %f1178, %f1131;
	fma.rn.f32 	%f1212, %f1208, %f1180, %f1132;
	fma.rn.f32 	%f1213, %f1208, %f1182, %f1133;
	fma.rn.f32 	%f1214, %f1208, %f1184, %f1134;
	fma.rn.f32 	%f1215, %f1208, %f1186, %f1135;
	fma.rn.f32 	%f1216, %f1208, %f1188, %f1136;
	ld.shared.f32 	%f1217, [%r59+304];
	fma.rn.f32 	%f1218, %f1217, %f1174, %f1138;
	fma.rn.f32 	%f1219, %f1217, %f1176, %f1139;
	fma.rn.f32 	%f1220, %f1217, %f1178, %f1140;
	fma.rn.f32 	%f1221, %f1217, %f1180, %f1141;
	fma.rn.f32 	%f1222, %f1217, %f1182, %f1142;
	fma.rn.f32 	%f1223, %f1217, %f1184, %f1143;
	fma.rn.f32 	%f1224, %f1217, %f1186, %f1144;
	fma.rn.f32 	%f1225, %f1217, %f1188, %f1145;
	ld.shared.f32 	%f1226, [%r59+368];
	fma.rn.f32 	%f1227, %f1226, %f1174, %f1147;
	fma.rn.f32 	%f1228, %f1226, %f1176, %f1148;
	fma.rn.f32 	%f1229, %f1226, %f1178, %f1149;
	fma.rn.f32 	%f1230, %f1226, %f1180, %f1150;
	fma.rn.f32 	%f1231, %f1226, %f1182, %f1151;
	fma.rn.f32 	%f1232, %f1226, %f1184, %f1152;
	fma.rn.f32 	%f1233, %f1226, %f1186, %f1153;
	fma.rn.f32 	%f1234, %f1226, %f1188, %f1154;
	ld.shared.f32 	%f1235, [%r59+432];
	fma.rn.f32 	%f1236, %f1235, %f1174, %f1156;
	fma.rn.f32 	%f1237, %f1235, %f1176, %f1157;
	fma.rn.f32 	%f1238, %f1235, %f1178, %f1158;
	fma.rn.f32 	%f1239, %f1235, %f1180, %f1159;
	fma.rn.f32 	%f1240, %f1235, %f1182, %f1160;
	fma.rn.f32 	%f1241, %f1235, %f1184, %f1161;
	fma.rn.f32 	%f1242, %f1235, %f1186, %f1162;
	fma.rn.f32 	%f1243, %f1235, %f1188, %f1163;
	ld.shared.f32 	%f1244, [%r59+496];
	fma.rn.f32 	%f1245, %f1244, %f1174, %f1165;
	fma.rn.f32 	%f1246, %f1244, %f1176, %f1166;
	fma.rn.f32 	%f1247, %f1244, %f1178, %f1167;
	fma.rn.f32 	%f1248, %f1244, %f1180, %f1168;
	fma.rn.f32 	%f1249, %f1244, %f1182, %f1169;
	fma.rn.f32 	%f1250, %f1244, %f1184, %f1170;
	fma.rn.f32 	%f1251, %f1244, %f1186, %f1171;
	fma.rn.f32 	%f1252, %f1244, %f1188, %f1172;
	ld.shared.f32 	%f1253, [%r59+52];
	ld.shared.f32 	%f1254, [%r61+6656];
	fma.rn.f32 	%f1255, %f1253, %f1254, %f1175;
	ld.shared.f32 	%f1256, [%r61+6660];
	fma.rn.f32 	%f1257, %f1253, %f1256, %f1177;
	ld.shared.f32 	%f1258, [%r61+6664];
	fma.rn.f32 	%f1259, %f1253, %f1258, %f1179;
	ld.shared.f32 	%f1260, [%r61+6668];
	fma.rn.f32 	%f1261, %f1253, %f1260, %f1181;
	ld.shared.f32 	%f1262, [%r61+6672];
	fma.rn.f32 	%f1263, %f1253, %f1262, %f1183;
	ld.shared.f32 	%f1264, [%r61+6676];
	fma.rn.f32 	%f1265, %f1253, %f1264, %f1185;
	ld.shared.f32 	%f1266, [%r61+6680];
	fma.rn.f32 	%f1267, %f1253, %f1266, %f1187;
	ld.shared.f32 	%f1268, [%r61+6684];
	fma.rn.f32 	%f1269, %f1253, %f1268, %f1189;
	ld.shared.f32 	%f1270, [%r59+116];
	fma.rn.f32 	%f1271, %f1270, %f1254, %f1191;
	fma.rn.f32 	%f1272, %f1270, %f1256, %f1192;
	fma.rn.f32 	%f1273, %f1270, %f1258, %f1193;
	fma.rn.f32 	%f1274, %f1270, %f1260, %f1194;
	fma.rn.f32 	%f1275, %f1270, %f1262, %f1195;
	fma.rn.f32 	%f1276, %f1270, %f1264, %f1196;
	fma.rn.f32 	%f1277, %f1270, %f1266, %f1197;
	fma.rn.f32 	%f1278, %f1270, %f1268, %f1198;
	ld.shared.f32 	%f1279, [%r59+180];
	fma.rn.f32 	%f1280, %f1279, %f1254, %f1200;
	fma.rn.f32 	%f1281, %f1279, %f1256, %f1201;
	fma.rn.f32 	%f1282, %f1279, %f1258, %f1202;
	fma.rn.f32 	%f1283, %f1279, %f1260, %f1203;
	fma.rn.f32 	%f1284, %f1279, %f1262, %f1204;
	fma.rn.f32 	%f1285, %f1279, %f1264, %f1205;
	fma.rn.f32 	%f1286, %f1279, %f1266, %f1206;
	fma.rn.f32 	%f1287, %f1279, %f1268, %f1207;
	ld.shared.f32 	%f1288, [%r59+244];
	fma.rn.f32 	%f1289, %f1288, %f1254, %f1209;
	fma.rn.f32 	%f1290, %f1288, %f1256, %f1210;
	fma.rn.f32 	%f1291, %f1288, %f1258, %f1211;
	fma.rn.f32 	%f1292, %f1288, %f1260, %f1212;
	fma.rn.f32 	%f1293, %f1288, %f1262, %f1213;
	fma.rn.f32 	%f1294, %f1288, %f1264, %f1214;
	fma.rn.f32 	%f1295, %f1288, %f1266, %f1215;
	fma.rn.f32 	%f1296, %f1288, %f1268, %f1216;
	ld.shared.f32 	%f1297, [%r59+308];
	fma.rn.f32 	%f1298, %f1297, %f1254, %f1218;
	fma.rn.f32 	%f1299, %f1297, %f1256, %f1219;
	fma.rn.f32 	%f1300, %f1297, %f1258, %f1220;
	fma.rn.f32 	%f1301, %f1297, %f1260, %f1221;
	fma.rn.f32 	%f1302, %f1297, %f1262, %f1222;
	fma.rn.f32 	%f1303, %f1297, %f1264, %f1223;
	fma.rn.f32 	%f1304, %f1297, %f1266, %f1224;
	fma.rn.f32 	%f1305, %f1297, %f1268, %f1225;
	ld.shared.f32 	%f1306, [%r59+372];
	fma.rn.f32 	%f1307, %f1306, %f1254, %f1227;
	fma.rn.f32 	%f1308, %f1306, %f1256, %f1228;
	fma.rn.f32 	%f1309, %f1306, %f1258, %f1229;
	fma.rn.f32 	%f1310, %f1306, %f1260, %f1230;
	fma.rn.f32 	%f1311, %f1306, %f1262, %f1231;
	fma.rn.f32 	%f1312, %f1306, %f1264, %f1232;
	fma.rn.f32 	%f1313, %f1306, %f1266, %f1233;
	fma.rn.f32 	%f1314, %f1306, %f1268, %f1234;
	ld.shared.f32 	%f1315, [%r59+436];
	fma.rn.f32 	%f1316, %f1315, %f1254, %f1236;
	fma.rn.f32 	%f1317, %f1315, %f1256, %f1237;
	fma.rn.f32 	%f1318, %f1315, %f1258, %f1238;
	fma.rn.f32 	%f1319, %f1315, %f1260, %f1239;
	fma.rn.f32 	%f1320, %f1315, %f1262, %f1240;
	fma.rn.f32 	%f1321, %f1315, %f1264, %f1241;
	fma.rn.f32 	%f1322, %f1315, %f1266, %f1242;
	fma.rn.f32 	%f1323, %f1315, %f1268, %f1243;
	ld.shared.f32 	%f1324, [%r59+500];
	fma.rn.f32 	%f1325, %f1324, %f1254, %f1245;
	fma.rn.f32 	%f1326, %f1324, %f1256, %f1246;
	fma.rn.f32 	%f1327, %f1324, %f1258, %f1247;
	fma.rn.f32 	%f1328, %f1324, %f1260, %f1248;
	fma.rn.f32 	%f1329, %f1324, %f1262, %f1249;
	fma.rn.f32 	%f1330, %f1324, %f1264, %f1250;
	fma.rn.f32 	%f1331, %f1324, %f1266, %f1251;
	fma.rn.f32 	%f1332, %f1324, %f1268, %f1252;
	ld.shared.f32 	%f1333, [%r59+56];
	ld.shared.f32 	%f1334, [%r61+7168];
	fma.rn.f32 	%f1335, %f1333, %f1334, %f1255;
	ld.shared.f32 	%f1336, [%r61+7172];
	fma.rn.f32 	%f1337, %f1333, %f1336, %f1257;
	ld.shared.f32 	%f1338, [%r61+7176];
	fma.rn.f32 	%f1339, %f1333, %f1338, %f1259;
	ld.shared.f32 	%f1340, [%r61+7180];
	fma.rn.f32 	%f1341, %f1333, %f1340, %f1261;
	ld.shared.f32 	%f1342, [%r61+7184];
	fma.rn.f32 	%f1343, %f1333, %f1342, %f1263;
	ld.shared.f32 	%f1344, [%r61+7188];
	fma.rn.f32 	%f1345, %f1333, %f1344, %f1265;
	ld.shared.f32 	%f1346, [%r61+7192];
	fma.rn.f32 	%f1347, %f1333, %f1346, %f1267;
	ld.shared.f32 	%f1348, [%r61+7196];
	fma.rn.f32 	%f1349, %f1333, %f1348, %f1269;
	ld.shared.f32 	%f1350, [%r59+120];
	fma.rn.f32 	%f1351, %f1350, %f1334, %f1271;
	fma.rn.f32 	%f1352, %f1350, %f1336, %f1272;
	fma.rn.f32 	%f1353, %f1350, %f1338, %f1273;
	fma.rn.f32 	%f1354, %f1350, %f1340, %f1274;
	fma.rn.f32 	%f1355, %f1350, %f1342, %f1275;
	fma.rn.f32 	%f1356, %f1350, %f1344, %f1276;
	fma.rn.f32 	%f1357, %f1350, %f1346, %f1277;
	fma.rn.f32 	%f1358, %f1350, %f1348, %f1278;
	ld.shared.f32 	%f1359, [%r59+184];
	fma.rn.f32 	%f1360, %f1359, %f1334, %f1280;
	fma.rn.f32 	%f1361, %f1359, %f1336, %f1281;
	fma.rn.f32 	%f1362, %f1359, %f1338, %f1282;
	fma.rn.f32 	%f1363, %f1359, %f1340, %f1283;
	fma.rn.f32 	%f1364, %f1359, %f1342, %f1284;
	fma.rn.f32 	%f1365, %f1359, %f1344, %f1285;
	fma.rn.f32 	%f1366, %f1359, %f1346, %f1286;
	fma.rn.f32 	%f1367, %f1359, %f1348, %f1287;
	ld.shared.f32 	%f1368, [%r59+248];
	fma.rn.f32 	%f1369, %f1368, %f1334, %f1289;
	fma.rn.f32 	%f1370, %f1368, %f1336, %f1290;
	fma.rn.f32 	%f1371, %f1368, %f1338, %f1291;
	fma.rn.f32 	%f1372, %f1368, %f1340, %f1292;
	fma.rn.f32 	%f1373, %f1368, %f1342, %f1293;
	fma.rn.f32 	%f1374, %f1368, %f1344, %f1294;
	fma.rn.f32 	%f1375, %f1368, %f1346, %f1295;
	fma.rn.f32 	%f1376, %f1368, %f1348, %f1296;
	ld.shared.f32 	%f1377, [%r59+312];
	fma.rn.f32 	%f1378, %f1377, %f1334, %f1298;
	fma.rn.f32 	%f1379, %f1377, %f1336, %f1299;
	fma.rn.f32 	%f1380, %f1377, %f1338, %f1300;
	fma.rn.f32 	%f1381, %f1377, %f1340, %f1301;
	fma.rn.f32 	%f1382, %f1377, %f1342, %f1302;
	fma.rn.f32 	%f1383, %f1377, %f1344, %f1303;
	fma.rn.f32 	%f1384, %f1377, %f1346, %f1304;
	fma.rn.f32 	%f1385, %f1377, %f1348, %f1305;
	ld.shared.f32 	%f1386, [%r59+376];
	fma.rn.f32 	%f1387, %f1386, %f1334, %f1307;
	fma.rn.f32 	%f1388, %f1386, %f1336, %f1308;
	fma.rn.f32 	%f1389, %f1386, %f1338, %f1309;
	fma.rn.f32 	%f1390, %f1386, %f1340, %f1310;
	fma.rn.f32 	%f1391, %f1386, %f1342, %f1311;
	fma.rn.f32 	%f1392, %f1386, %f1344, %f1312;
	fma.rn.f32 	%f1393, %f1386, %f1346, %f1313;
	fma.rn.f32 	%f1394, %f1386, %f1348, %f1314;
	ld.shared.f32 	%f1395, [%r59+440];
	fma.rn.f32 	%f1396, %f1395, %f1334, %f1316;
	fma.rn.f32 	%f1397, %f1395, %f1336, %f1317;
	fma.rn.f32 	%f1398, %f1395, %f1338, %f1318;
	fma.rn.f32 	%f1399, %f1395, %f1340, %f1319;
	fma.rn.f32 	%f1400, %f1395, %f1342, %f1320;
	fma.rn.f32 	%f1401, %f1395, %f1344, %f1321;
	fma.rn.f32 	%f1402, %f1395, %f1346, %f1322;
	fma.rn.f32 	%f1403, %f1395, %f1348, %f1323;
	ld.shared.f32 	%f1404, [%r59+504];
	fma.rn.f32 	%f1405, %f1404, %f1334, %f1325;
	fma.rn.f32 	%f1406, %f1404, %f1336, %f1326;
	fma.rn.f32 	%f1407, %f1404, %f1338, %f1327;
	fma.rn.f32 	%f1408, %f1404, %f1340, %f1328;
	fma.rn.f32 	%f1409, %f1404, %f1342, %f1329;
	fma.rn.f32 	%f1410, %f1404, %f1344, %f1330;
	fma.rn.f32 	%f1411, %f1404, %f1346, %f1331;
	fma.rn.f32 	%f1412, %f1404, %f1348, %f1332;
	ld.shared.f32 	%f1413, [%r59+60];
	ld.shared.f32 	%f1414, [%r61+7680];
	fma.rn.f32 	%f1750, %f1413, %f1414, %f1335;
	ld.shared.f32 	%f1415, [%r61+7684];
	fma.rn.f32 	%f1749, %f1413, %f1415, %f1337;
	ld.shared.f32 	%f1416, [%r61+7688];
	fma.rn.f32 	%f1748, %f1413, %f1416, %f1339;
	ld.shared.f32 	%f1417, [%r61+7692];
	fma.rn.f32 	%f1747, %f1413, %f1417, %f1341;
	ld.shared.f32 	%f1418, [%r61+7696];
	fma.rn.f32 	%f1746, %f1413, %f1418, %f1343;
	ld.shared.f32 	%f1419, [%r61+7700];
	fma.rn.f32 	%f1745, %f1413, %f1419, %f1345;
	ld.shared.f32 	%f1420, [%r61+7704];
	fma.rn.f32 	%f1744, %f1413, %f1420, %f1347;
	ld.shared.f32 	%f1421, [%r61+7708];
	fma.rn.f32 	%f1743, %f1413, %f1421, %f1349;
	ld.shared.f32 	%f1422, [%r59+124];
	fma.rn.f32 	%f1742, %f1422, %f1414, %f1351;
	fma.rn.f32 	%f1741, %f1422, %f1415, %f1352;
	fma.rn.f32 	%f1740, %f1422, %f1416, %f1353;
	fma.rn.f32 	%f1739, %f1422, %f1417, %f1354;
	fma.rn.f32 	%f1738, %f1422, %f1418, %f1355;
	fma.rn.f32 	%f1737, %f1422, %f1419, %f1356;
	fma.rn.f32 	%f1736, %f1422, %f1420, %f1357;
	fma.rn.f32 	%f1735, %f1422, %f1421, %f1358;
	ld.shared.f32 	%f1423, [%r59+188];
	fma.rn.f32 	%f1734, %f1423, %f1414, %f1360;
	fma.rn.f32 	%f1733, %f1423, %f1415, %f1361;
	fma.rn.f32 	%f1732, %f1423, %f1416, %f1362;
	fma.rn.f32 	%f1731, %f1423, %f1417, %f1363;
	fma.rn.f32 	%f1730, %f1423, %f1418, %f1364;
	fma.rn.f32 	%f1729, %f1423, %f1419, %f1365;
	fma.rn.f32 	%f1728, %f1423, %f1420, %f1366;
	fma.rn.f32 	%f1727, %f1423, %f1421, %f1367;
	ld.shared.f32 	%f1424, [%r59+252];
	fma.rn.f32 	%f1726, %f1424, %f1414, %f1369;
	fma.rn.f32 	%f1725, %f1424, %f1415, %f1370;
	fma.rn.f32 	%f1724, %f1424, %f1416, %f1371;
	fma.rn.f32 	%f1723, %f1424, %f1417, %f1372;
	fma.rn.f32 	%f1722, %f1424, %f1418, %f1373;
	fma.rn.f32 	%f1721, %f1424, %f1419, %f1374;
	fma.rn.f32 	%f1720, %f1424, %f1420, %f1375;
	fma.rn.f32 	%f1719, %f1424, %f1421, %f1376;
	ld.shared.f32 	%f1425, [%r59+316];
	fma.rn.f32 	%f1718, %f1425, %f1414, %f1378;
	fma.rn.f32 	%f1717, %f1425, %f1415, %f1379;
	fma.rn.f32 	%f1716, %f1425, %f1416, %f1380;
	fma.rn.f32 	%f1715, %f1425, %f1417, %f1381;
	fma.rn.f32 	%f1714, %f1425, %f1418, %f1382;
	fma.rn.f32 	%f1713, %f1425, %f1419, %f1383;
	fma.rn.f32 	%f1712, %f1425, %f1420, %f1384;
	fma.rn.f32 	%f1711, %f1425, %f1421, %f1385;
	ld.shared.f32 	%f1426, [%r59+380];
	fma.rn.f32 	%f1710, %f1426, %f1414, %f1387;
	fma.rn.f32 	%f1709, %f1426, %f1415, %f1388;
	fma.rn.f32 	%f1708, %f1426, %f1416, %f1389;
	fma.rn.f32 	%f1707, %f1426, %f1417, %f1390;
	fma.rn.f32 	%f1706, %f1426, %f1418, %f1391;
	fma.rn.f32 	%f1705, %f1426, %f1419, %f1392;
	fma.rn.f32 	%f1704, %f1426, %f1420, %f1393;
	fma.rn.f32 	%f1703, %f1426, %f1421, %f1394;
	ld.shared.f32 	%f1427, [%r59+444];
	fma.rn.f32 	%f1702, %f1427, %f1414, %f1396;
	fma.rn.f32 	%f1701, %f1427, %f1415, %f1397;
	fma.rn.f32 	%f1700, %f1427, %f1416, %f1398;
	fma.rn.f32 	%f1699, %f1427, %f1417, %f1399;
	fma.rn.f32 	%f1698, %f1427, %f1418, %f1400;
	fma.rn.f32 	%f1697, %f1427, %f1419, %f1401;
	fma.rn.f32 	%f1696, %f1427, %f1420, %f1402;
	fma.rn.f32 	%f1695, %f1427, %f1421, %f1403;
	ld.shared.f32 	%f1428, [%r59+508];
	fma.rn.f32 	%f1694, %f1428, %f1414, %f1405;
	fma.rn.f32 	%f1693, %f1428, %f1415, %f1406;
	fma.rn.f32 	%f1692, %f1428, %f1416, %f1407;
	fma.rn.f32 	%f1691, %f1428, %f1417, %f1408;
	fma.rn.f32 	%f1690, %f1428, %f1418, %f1409;
	fma.rn.f32 	%f1689, %f1428, %f1419, %f1410;
	fma.rn.f32 	%f1688, %f1428, %f1420, %f1411;
	fma.rn.f32 	%f1687, %f1428, %f1421, %f1412;
	bar.sync 	0;
	add.s32 	%r87, %r87, 16;
	shl.b32 	%r62, %r83, 4;
	mul.wide.s32 	%rd54, %r62, 4;
	add.s64 	%rd90, %rd90, %rd54;
	setp.lt.s32 	%p2, %r87, %r86;
	@%p2 bra 	$L__BB0_2;
$L__BB0_3:
	ld.param.u64 	%rd89, [_Z18sgemm2DBlocktilingILi128ELi128ELi16ELi8ELi8EEviiifPfS0_fS0__param_7];
	ld.param.f32 	%f1622, [_Z18sgemm2DBlocktilingILi128ELi128ELi16ELi8ELi8EEviiifPfS0_fS0__param_6];
	ld.param.f32 	%f1621, [_Z18sgemm2DBlocktilingILi128ELi128ELi16ELi8ELi8EEviiifPfS0_fS0__param_3];
	ld.param.u32 	%r84, [_Z18sgemm2DBlocktilingILi128ELi128ELi16ELi8ELi8EEviiifPfS0_fS0__param_1];
	mov.u32 	%r63, %ctaid.y;
	mul.lo.s32 	%r64, %r63, %r84;
	shl.b32 	%r65, %r64, 7;
	mov.u32 	%r66, %ctaid.x;
	shl.b32 	%r67, %r66, 7;
	add.s32 	%r68, %r65, %r67;
	cvt.s64.s32 	%rd55, %r68;
	cvta.to.global.u64 	%rd56, %rd89;
	mov.u32 	%r69, %tid.x;
	shr.u32 	%r70, %r69, 1;
	and.b32  	%r71, %r70, 504;
	shl.b32 	%r72, %r69, 3;
	and.b32  	%r73, %r72, 120;
	mad.lo.s32 	%r74, %r71, %r84, %r73;
	cvt.s64.s32 	%rd57, %r74;
	add.s64 	%rd58, %rd57, %rd55;
	shl.b64 	%rd59, %rd58, 2;
	add.s64 	%rd60, %rd56, %rd59;
	ld.global.f32 	%f1429, [%rd60];
	mul.f32 	%f1430, %f1622, %f1429;
	fma.rn.f32 	%f1431, %f1621, %f1750, %f1430;
	st.global.f32 	[%rd60], %f1431;
	ld.global.f32 	%f1432, [%rd60+4];
	mul.f32 	%f1433, %f1622, %f1432;
	fma.rn.f32 	%f1434, %f1621, %f1749, %f1433;
	st.global.f32 	[%rd60+4], %f1434;
	ld.global.f32 	%f1435, [%rd60+8];
	mul.f32 	%f1436, %f1622, %f1435;
	fma.rn.f32 	%f1437, %f1621, %f1748, %f1436;
	st.global.f32 	[%rd60+8], %f1437;
	ld.global.f32 	%f1438, [%rd60+12];
	mul.f32 	%f1439, %f1622, %f1438;
	fma.rn.f32 	%f1440, %f1621, %f1747, %f1439;
	st.global.f32 	[%rd60+12], %f1440;
	ld.global.f32 	%f1441, [%rd60+16];
	mul.f32 	%f1442, %f1622, %f1441;
	fma.rn.f32 	%f1443, %f1621, %f1746, %f1442;
	st.global.f32 	[%rd60+16], %f1443;
	ld.global.f32 	%f1444, [%rd60+20];
	mul.f32 	%f1445, %f1622, %f1444;
	fma.rn.f32 	%f1446, %f1621, %f1745, %f1445;
	st.global.f32 	[%rd60+20], %f1446;
	ld.global.f32 	%f1447, [%rd60+24];
	mul.f32 	%f1448, %f1622, %f1447;
	fma.rn.f32 	%f1449, %f1621, %f1744, %f1448;
	st.global.f32 	[%rd60+24], %f1449;
	ld.global.f32 	%f1450, [%rd60+28];
	mul.f32 	%f1451, %f1622, %f1450;
	fma.rn.f32 	%f1452, %f1621, %f1743, %f1451;
	st.global.f32 	[%rd60+28], %f1452;
	add.s32 	%r75, %r74, %r84;
	cvt.s64.s32 	%rd61, %r75;
	add.s64 	%rd62, %rd61, %rd55;
	shl.b64 	%rd63, %rd62, 2;
	add.s64 	%rd64, %rd56, %rd63;
	ld.global.f32 	%f1453, [%rd64];
	mul.f32 	%f1454, %f1622, %f1453;
	fma.rn.f32 	%f1455, %f1621, %f1742, %f1454;
	st.global.f32 	[%rd64], %f1455;
	ld.global.f32 	%f1456, [%rd64+4];
	mul.f32 	%f1457, %f1622, %f1456;
	fma.rn.f32 	%f1458, %f1621, %f1741, %f1457;
	st.global.f32 	[%rd64+4], %f1458;
	ld.global.f32 	%f1459, [%rd64+8];
	mul.f32 	%f1460, %f1622, %f1459;
	fma.rn.f32 	%f1461, %f1621, %f1740, %f1460;
	st.global.f32 	[%rd64+8], %f1461;
	ld.global.f32 	%f1462, [%rd64+12];
	mul.f32 	%f1463, %f1622, %f1462;
	fma.rn.f32 	%f1464, %f1621, %f1739, %f1463;
	st.global.f32 	[%rd64+12], %f1464;
	ld.global.f32 	%f1465, [%rd64+16];
	mul.f32 	%f1466, %f1622, %f1465;
	fma.rn.f32 	%f1467, %f1621, %f1738, %f1466;
	st.global.f32 	[%rd64+16], %f1467;
	ld.global.f32 	%f1468, [%rd64+20];
	mul.f32 	%f1469, %f1622, %f1468;
	fma.rn.f32 	%f1470, %f1621, %f1737, %f1469;
	st.global.f32 	[%rd64+20], %f1470;
	ld.global.f32 	%f1471, [%rd64+24];
	mul.f32 	%f1472, %f1622, %f1471;
	fma.rn.f32 	%f1473, %f1621, %f1736, %f1472;
	st.global.f32 	[%rd64+24], %f1473;
	ld.global.f32 	%f1474, [%rd64+28];
	mul.f32 	%f1475, %f1622, %f1474;
	fma.rn.f32 	%f1476, %f1621, %f1735, %f1475;
	st.global.f32 	[%rd64+28], %f1476;
	add.s32 	%r76, %r75, %r84;
	cvt.s64.s32 	%rd65, %r76;
	add.s64 	%rd66, %rd65, %rd55;
	shl.b64 	%rd67, %rd66, 2;
	add.s64 	%rd68, %rd56, %rd67;
	ld.global.f32 	%f1477, [%rd68];
	mul.f32 	%f1478, %f1622, %f1477;
	fma.rn.f32 	%f1479, %f1621, %f1734, %f1478;
	st.global.f32 	[%rd68], %f1479;
	ld.global.f32 	%f1480, [%rd68+4];
	mul.f32 	%f1481, %f1622, %f1480;
	fma.rn.f32 	%f1482, %f1621, %f1733, %f1481;
	st.global.f32 	[%rd68+4], %f1482;
	ld.global.f32 	%f1483, [%rd68+8];
	mul.f32 	%f1484, %f1622, %f1483;
	fma.rn.f32 	%f1485, %f1621, %f1732, %f1484;
	st.global.f32 	[%rd68+8], %f1485;
	ld.global.f32 	%f1486, [%rd68+12];
	mul.f32 	%f1487, %f1622, %f1486;
	fma.rn.f32 	%f1488, %f1621, %f1731, %f1487;
	st.global.f32 	[%rd68+12], %f1488;
	ld.global.f32 	%f1489, [%rd68+16];
	mul.f32 	%f1490, %f1622, %f1489;
	fma.rn.f32 	%f1491, %f1621, %f1730, %f1490;
	st.global.f32 	[%rd68+16], %f1491;
	ld.global.f32 	%f1492, [%rd68+20];
	mul.f32 	%f1493, %f1622, %f1492;
	fma.rn.f32 	%f1494, %f1621, %f1729, %f1493;
	st.global.f32 	[%rd68+20], %f1494;
	ld.global.f32 	%f1495, [%rd68+24];
	mul.f32 	%f1496, %f1622, %f1495;
	fma.rn.f32 	%f1497, %f1621, %f1728, %f1496;
	st.global.f32 	[%rd68+24], %f1497;
	ld.global.f32 	%f1498, [%rd68+28];
	mul.f32 	%f1499, %f1622, %f1498;
	fma.rn.f32 	%f1500, %f1621, %f1727, %f1499;
	st.global.f32 	[%rd68+28], %f1500;
	add.s32 	%r77, %r76, %r84;
	cvt.s64.s32 	%rd69, %r77;
	add.s64 	%rd70, %rd69, %rd55;
	shl.b64 	%rd71, %rd70, 2;
	add.s64 	%rd72, %rd56, %rd71;
	ld.global.f32 	%f1501, [%rd72];
	mul.f32 	%f1502, %f1622, %f1501;
	fma.rn.f32 	%f1503, %f1621, %f1726, %f1502;
	st.global.f32 	[%rd72], %f1503;
	ld.global.f32 	%f1504, [%rd72+4];
	mul.f32 	%f1505, %f1622, %f1504;
	fma.rn.f32 	%f1506, %f1621, %f1725, %f1505;
	st.global.f32 	[%rd72+4], %f1506;
	ld.global.f32 	%f1507, [%rd72+8];
	mul.f32 	%f1508, %f1622, %f1507;
	fma.rn.f32 	%f1509, %f1621, %f1724, %f1508;
	st.global.f32 	[%rd72+8], %f1509;
	ld.global.f32 	%f1510, [%rd72+12];
	mul.f32 	%f1511, %f1622, %f1510;
	fma.rn.f32 	%f1512, %f1621, %f1723, %f1511;
	st.global.f32 	[%rd72+12], %f1512;
	ld.global.f32 	%f1513, [%rd72+16];
	mul.f32 	%f1514, %f1622, %f1513;
	fma.rn.f32 	%f1515, %f1621, %f1722, %f1514;
	st.global.f32 	[%rd72+16], %f1515;
	ld.global.f32 	%f1516, [%rd72+20];
	mul.f32 	%f1517, %f1622, %f1516;
	fma.rn.f32 	%f1518, %f1621, %f1721, %f1517;
	st.global.f32 	[%rd72+20], %f1518;
	ld.global.f32 	%f1519, [%rd72+24];
	mul.f32 	%f1520, %f1622, %f1519;
	fma.rn.f32 	%f1521, %f1621, %f1720, %f1520;
	st.global.f32 	[%rd72+24], %f1521;
	ld.global.f32 	%f1522, [%rd72+28];
	mul.f32 	%f1523, %f1622, %f1522;
	fma.rn.f32 	%f1524, %f1621, %f1719, %f1523;
	st.global.f32 	[%rd72+28], %f1524;
	add.s32 	%r78, %r77, %r84;
	cvt.s64.s32 	%rd73, %r78;
	add.s64 	%rd74, %rd73, %rd55;
	shl.b64 	%rd75, %rd74, 2;
	add.s64 	%rd76, %rd56, %rd75;
	ld.global.f32 	%f1525, [%rd76];
	mul.f32 	%f1526, %f1622, %f1525;
	fma.rn.f32 	%f1527, %f1621, %f1718, %f1526;
	st.global.f32 	[%rd76], %f1527;
	ld.global.f32 	%f1528, [%rd76+4];
	mul.f32 	%f1529, %f1622, %f1528;
	fma.rn.f32 	%f1530, %f1621, %f1717, %f1529;
	st.global.f32 	[%rd76+4], %f1530;
	ld.global.f32 	%f1531, [%rd76+8];
	mul.f32 	%f1532, %f1622, %f1531;
	fma.rn.f32 	%f1533, %f1621, %f1716, %f1532;
	st.global.f32 	[%rd76+8], %f1533;
	ld.global.f32 	%f1534, [%rd76+12];
	mul.f32 	%f1535, %f1622, %f1534;
	fma.rn.f32 	%f1536, %f1621, %f1715, %f1535;
	st.global.f32 	[%rd76+12], %f1536;
	ld.global.f32 	%f1537, [%rd76+16];
	mul.f32 	%f1538, %f1622, %f1537;
	fma.rn.f32 	%f1539, %f1621, %f1714, %f1538;
	st.global.f32 	[%rd76+16], %f1539;
	ld.global.f32 	%f1540, [%rd76+20];
	mul.f32 	%f1541, %f1622, %f1540;
	fma.rn.f32 	%f1542, %f1621, %f1713, %f1541;
	st.global.f32 	[%rd76+20], %f1542;
	ld.global.f32 	%f1543, [%rd76+24];
	mul.f32 	%f1544, %f1622, %f1543;
	fma.rn.f32 	%f1545, %f1621, %f1712, %f1544;
	st.global.f32 	[%rd76+24], %f1545;
	ld.global.f32 	%f1546, [%rd76+28];
	mul.f32 	%f1547, %f1622, %f1546;
	fma.rn.f32 	%f1548, %f1621, %f1711, %f1547;
	st.global.f32 	[%rd76+28], %f1548;
	add.s32 	%r79, %r78, %r84;
	cvt.s64.s32 	%rd77, %r79;
	add.s64 	%rd78, %rd77, %rd55;
	shl.b64 	%rd79, %rd78, 2;
	add.s64 	%rd80, %rd56, %rd79;
	ld.global.f32 	%f1549, [%rd80];
	mul.f32 	%f1550, %f1622, %f1549;
	fma.rn.f32 	%f1551, %f1621, %f1710, %f1550;
	st.global.f32 	[%rd80], %f1551;
	ld.global.f32 	%f1552, [%rd80+4];
	mul.f32 	%f1553, %f1622, %f1552;
	fma.rn.f32 	%f1554, %f1621, %f1709, %f1553;
	st.global.f32 	[%rd80+4], %f1554;
	ld.global.f32 	%f1555, [%rd80+8];
	mul.f32 	%f1556, %f1622, %f1555;
	fma.rn.f32 	%f1557, %f1621, %f1708, %f1556;
	st.global.f32 	[%rd80+8], %f1557;
	ld.global.f32 	%f1558, [%rd80+12];
	mul.f32 	%f1559, %f1622, %f1558;
	fma.rn.f32 	%f1560, %f1621, %f1707, %f1559;
	st.global.f32 	[%rd80+12], %f1560;
	ld.global.f32 	%f1561, [%rd80+16];
	mul.f32 	%f1562, %f1622, %f1561;
	fma.rn.f32 	%f1563, %f1621, %f1706, %f1562;
	st.global.f32 	[%rd80+16], %f1563;
	ld.global.f32 	%f1564, [%rd80+20];
	mul.f32 	%f1565, %f1622, %f1564;
	fma.rn.f32 	%f1566, %f1621, %f1705, %f1565;
	st.global.f32 	[%rd80+20], %f1566;
	ld.global.f32 	%f1567, [%rd80+24];
	mul.f32 	%f1568, %f1622, %f1567;
	fma.rn.f32 	%f1569, %f1621, %f1704, %f1568;
	st.global.f32 	[%rd80+24], %f1569;
	ld.global.f32 	%f1570, [%rd80+28];
	mul.f32 	%f1571, %f1622, %f1570;
	fma.rn.f32 	%f1572, %f1621, %f1703, %f1571;
	st.global.f32 	[%rd80+28], %f1572;
	add.s32 	%r80, %r79, %r84;
	cvt.s64.s32 	%rd81, %r80;
	add.s64 	%rd82, %rd81, %rd55;
	shl.b64 	%rd83, %rd82, 2;
	add.s64 	%rd84, %rd56, %rd83;
	ld.global.f32 	%f1573, [%rd84];
	mul.f32 	%f1574, %f1622, %f1573;
	fma.rn.f32 	%f1575, %f1621, %f1702, %f1574;
	st.global.f32 	[%rd84], %f1575;
	ld.global.f32 	%f1576, [%rd84+4];
	mul.f32 	%f1577, %f1622, %f1576;
	fma.rn.f32 	%f1578, %f1621, %f1701, %f1577;
	st.global.f32 	[%rd84+4], %f1578;
	ld.global.f32 	%f1579, [%rd84+8];
	mul.f32 	%f1580, %f1622, %f1579;
	fma.rn.f32 	%f1581, %f1621, %f1700, %f1580;
	st.global.f32 	[%rd84+8], %f1581;
	ld.global.f32 	%f1582, [%rd84+12];
	mul.f32 	%f1583, %f1622, %f1582;
	fma.rn.f32 	%f1584, %f1621, %f1699, %f1583;
	st.global.f32 	[%rd84+12], %f1584;
	ld.global.f32 	%f1585, [%rd84+16];
	mul.f32 	%f1586, %f1622, %f1585;
	fma.rn.f32 	%f1587, %f1621, %f1698, %f1586;
	st.global.f32 	[%rd84+16], %f1587;
	ld.global.f32 	%f1588, [%rd84+20];
	mul.f32 	%f1589, %f1622, %f1588;
	fma.rn.f32 	%f1590, %f1621, %f1697, %f1589;
	st.global.f32 	[%rd84+20], %f1590;
	ld.global.f32 	%f1591, [%rd84+24];
	mul.f32 	%f1592, %f1622, %f1591;
	fma.rn.f32 	%f1593, %f1621, %f1696, %f1592;
	st.global.f32 	[%rd84+24], %f1593;
	ld.global.f32 	%f1594, [%rd84+28];
	mul.f32 	%f1595, %f1622, %f1594;
	fma.rn.f32 	%f1596, %f1621, %f1695, %f1595;
	st.global.f32 	[%rd84+28], %f1596;
	add.s32 	%r81, %r80, %r84;
	cvt.s64.s32 	%rd85, %r81;
	add.s64 	%rd86, %rd85, %rd55;
	shl.b64 	%rd87, %rd86, 2;
	add.s64 	%rd88, %rd56, %rd87;
	ld.global.f32 	%f1597, [%rd88];
	mul.f32 	%f1598, %f1622, %f1597;
	fma.rn.f32 	%f1599, %f1621, %f1694, %f1598;
	st.global.f32 	[%rd88], %f1599;
	ld.global.f32 	%f1600, [%rd88+4];
	mul.f32 	%f1601, %f1622, %f1600;
	fma.rn.f32 	%f1602, %f1621, %f1693, %f1601;
	st.global.f32 	[%rd88+4], %f1602;
	ld.global.f32 	%f1603, [%rd88+8];
	mul.f32 	%f1604, %f1622, %f1603;
	fma.rn.f32 	%f1605, %f1621, %f1692, %f1604;
	st.global.f32 	[%rd88+8], %f1605;
	ld.global.f32 	%f1606, [%rd88+12];
	mul.f32 	%f1607, %f1622, %f1606;
	fma.rn.f32 	%f1608, %f1621, %f1691, %f1607;
	st.global.f32 	[%rd88+12], %f1608;
	ld.global.f32 	%f1609, [%rd88+16];
	mul.f32 	%f1610, %f1622, %f1609;
	fma.rn.f32 	%f1611, %f1621, %f1690, %f1610;
	st.global.f32 	[%rd88+16], %f1611;
	ld.global.f32 	%f1612, [%rd88+20];
	mul.f32 	%f1613, %f1622, %f1612;
	fma.rn.f32 	%f1614, %f1621, %f1689, %f1613;
	st.global.f32 	[%rd88+20], %f1614;
	ld.global.f32 	%f1615, [%rd88+24];
	mul.f32 	%f1616, %f1622, %f1615;
	fma.rn.f32 	%f1617, %f1621, %f1688, %f1616;
	st.global.f32 	[%rd88+24], %f1617;
	ld.global.f32 	%f1618, [%rd88+28];
	mul.f32 	%f1619, %f1622, %f1618;
	fma.rn.f32 	%f1620, %f1621, %f1687, %f1619;
	st.global.f32 	[%rd88+28], %f1620;
	ret;

}
	// .globl	_Z18sgemm2DBlocktilingILi64ELi64ELi16ELi8ELi8EEviiifPfS0_fS0_
.visible .entry _Z18sgemm2DBlocktilingILi64ELi64ELi16ELi8ELi8EEviiifPfS0_fS0_(
	.param .u32 _Z18sgemm2DBlocktilingILi64ELi64ELi16ELi8ELi8EEviiifPfS0_fS0__param_0,
	.param .u32 _Z18sgemm2DBlocktilingILi64ELi64ELi16ELi8ELi8EEviiifPfS0_fS0__param_1,
	.param .u32 _Z18sgemm2DBlocktilingILi64ELi64ELi16ELi8ELi8EEviiifPfS0_fS0__param_2,
	.param .f32 _Z18sgemm2DBlocktilingILi64ELi64ELi16ELi8ELi8EEviiifPfS0_fS0__param_3,
	.param .u64 .ptr .align 1 _Z18sgemm2DBlocktilingILi64ELi64ELi16ELi8ELi8EEviiifPfS0_fS0__param_4,
	.param .u64 .ptr .align 1 _Z18sgemm2DBlocktilingILi64ELi64ELi16ELi8ELi8EEviiifPfS0_fS0__param_5,
	.param .f32 _Z18sgemm2DBlocktilingILi64ELi64ELi16ELi8ELi8EEviiifPfS0_fS0__param_6,
	.param .u64 .ptr .align 1 _Z18sgemm2DBlocktilingILi64ELi64ELi16ELi8ELi8EEviiifPfS0_fS0__param_7
)
{
	.reg .pred 	%p<3>;
	.reg .b32 	%r<63>;
	.reg .b32 	%f<1765>;
	.reg .b64 	%rd<101>;
	// demoted variable
	.shared .align 4 .b8 _ZZ18sgemm2DBlocktilingILi64ELi64ELi16ELi8ELi8EEviiifPfS0_fS0_E2As[4096];
	// demoted variable
	.shared .align 4 .b8 _ZZ18sgemm2DBlocktilingILi64ELi64ELi16ELi8ELi8EEviiifPfS0_fS0_E2Bs[4096];
	ld.param.u32 	%r10, [_Z18sgemm2DBlocktilingILi64ELi64ELi16ELi8ELi8EEviiifPfS0_fS0__param_1];
	ld.param.u32 	%r11, [_Z18sgemm2DBlocktilingILi64ELi64ELi16ELi8ELi8EEviiifPfS0_fS0__param_2];
	ld.param.f32 	%f193, [_Z18sgemm2DBlocktilingILi64ELi64ELi16ELi8ELi8EEviiifPfS0_fS0__param_3];
	ld.param.u64 	%rd27, [_Z18sgemm2DBlocktilingILi64ELi64ELi16ELi8ELi8EEviiifPfS0_fS0__param_4];
	ld.param.u64 	%rd28, [_Z18sgemm2DBlocktilingILi64ELi64ELi16ELi8ELi8EEviiifPfS0_fS0__param_5];
	ld.param.f32 	%f194, [_Z18sgemm2DBlocktilingILi64ELi64ELi16ELi8ELi8EEviiifPfS0_fS0__param_6];
	ld.param.u64 	%rd26, [_Z18sgemm2DBlocktilingILi64ELi64ELi16ELi8ELi8EEviiifPfS0_fS0__param_7];
	cvta.to.global.u64 	%rd29, %rd27;
	cvta.to.global.u64 	%rd1, %rd28;
	mov.u32 	%r12, %ctaid.x;
	mov.u32 	%r13, %ctaid.y;
	mov.u32 	%r1, %tid.x;
	shl.b32 	%r14, %r1, 3;
	and.b32  	%r2, %r14, 56;
	and.b32  	%r3, %r1, 1016;
	shl.b32 	%r15, %r13, 6;
	mul.lo.s32 	%r16, %r11, %r15;
	mul.wide.s32 	%rd30, %r16, 4;
	add.s64 	%rd100, %rd29, %rd30;
	shl.b32 	%r4, %r12, 6;
	mul.lo.s32 	%r5, %r10, %r15;
	setp.lt.s32 	%p1, %r11, 1;
	mov.f32 	%f1701, 0f00000000;
	mov.f32 	%f1702, %f1701;
	mov.f32 	%f1703, %f1701;
	mov.f32 	%f1704, %f1701;
	mov.f32 	%f1705, %f1701;
	mov.f32 	%f1706, %f1701;
	mov.f32 	%f1707, %f1701;
	mov.f32 	%f1708, %f1701;
	mov.f32 	%f1709, %f1701;
	mov.f32 	%f1710, %f1701;
	mov.f32 	%f1711, %f1701;
	mov.f32 	%f1712, %f1701;
	mov.f32 	%f1713, %f1701;
	mov.f32 	%f1714, %f1701;
	mov.f32 	%f1715, %f1701;
	mov.f32 	%f1716, %f1701;
	mov.f32 	%f1717, %f1701;
	mov.f32 	%f1718, %f1701;
	mov.f32 	%f1719, %f1701;
	mov.f32 	%f1720, %f1701;
	mov.f32 	%f1721, %f1701;
	mov.f32 	%f1722, %f1701;
	mov.f32 	%f1723, %f1701;
	mov.f32 	%f1724, %f1701;
	mov.f32 	%f1725, %f1701;
	mov.f32 	%f1726, %f1701;
	mov.f32 	%f1727, %f1701;
	mov.f32 	%f1728, %f1701;
	mov.f32 	%f1729, %f1701;
	mov.f32 	%f1730, %f1701;
	mov.f32 	%f1731, %f1701;
	mov.f32 	%f1732, %f1701;
	mov.f32 	%f1733, %f1701;
	mov.f32 	%f1734, %f1701;
	mov.f32 	%f1735, %f1701;
	mov.f32 	%f1736, %f1701;
	mov.f32 	%f1737, %f1701;
	mov.f32 	%f1738, %f1701;
	mov.f32 	%f1739, %f1701;
	mov.f32 	%f1740, %f1701;
	mov.f32 	%f1741, %f1701;
	mov.f32 	%f1742, %f1701;
	mov.f32 	%f1743, %f1701;
	mov.f32 	%f1744, %f1701;
	mov.f32 	%f1745, %f1701;
	mov.f32 	%f1746, %f1701;
	mov.f32 	%f1747, %f1701;
	mov.f32 	%f1748, %f1701;
	mov.f32 	%f1749, %f1701;
	mov.f32 	%f1750, %f1701;
	mov.f32 	%f1751, %f1701;
	mov.f32 	%f1752, %f1701;
	mov.f32 	%f1753, %f1701;
	mov.f32 	%f1754, %f1701;
	mov.f32 	%f1755, %f1701;
	mov.f32 	%f1756, %f1701;
	mov.f32 	%f1757, %f1701;
	mov.f32 	%f1758, %f1701;
	mov.f32 	%f1759, %f1701;
	mov.f32 	%f1760, %f1701;
	mov.f32 	%f1761, %f1701;
	mov.f32 	%f1762, %f1701;
	mov.f32 	%f1763, %f1701;
	mov.f32 	%f1764, %f1701;
	@%p1 bra 	$L__BB1_3;
	and.b32  	%r18, %r1, 63;
	shr.u32 	%r19, %r1, 6;
	and.b32  	%r20, %r1, 15;
	shr.u32 	%r21, %r1, 4;
	shl.b32 	%r22, %r10, 4;
	mad.lo.s32 	%r23, %r21, %r11, %r20;
	mov.u32 	%r24, _ZZ18sgemm2DBlocktilingILi64ELi64ELi16ELi8ELi8EEviiifPfS0_fS0_E2As;
	shl.b32 	%r25, %r1, 2;
	add.s32 	%r6, %r24, %r25;
	shl.b32 	%r26, %r11, 2;
	add.s32 	%r27, %r23, %r26;
	shl.b32 	%r28, %r11, 3;
	add.s32 	%r29, %r23, %r28;
	add.s32 	%r30, %r29, %r26;
	shl.b32 	%r31, %r11, 4;
	add.s32 	%r32, %r23, %r31;
	add.s32 	%r33, %r32, %r26;
	add.s32 	%r34, %r32, %r28;
	add.s32 	%r35, %r34, %r26;
	shl.b32 	%r36, %r11, 5;
	add.s32 	%r37, %r23, %r36;
	add.s32 	%r38, %r37, %r26;
	add.s32 	%r39, %r37, %r28;
	add.s32 	%r40, %r39, %r26;
	add.s32 	%r41, %r37, %r31;
	add.s32 	%r42, %r41, %r26;
	add.s32 	%r43, %r41, %r28;
	add.s32 	%r44, %r43, %r26;
	mad.lo.s32 	%r45, %r19, %r10, %r18;
	mov.u32 	%r46, _ZZ18sgemm2DBlocktilingILi64ELi64ELi16ELi8ELi8EEviiifPfS0_fS0_E2Bs;
	add.s32 	%r7, %r46, %r25;
	mul.wide.u32 	%rd3, %r44, 4;
	mul.wide.u32 	%rd4, %r43, 4;
	mul.wide.u32 	%rd5, %r42, 4;
	mul.wide.u32 	%rd6, %r41, 4;
	mul.wide.u32 	%rd7, %r40, 4;
	mul.wide.u32 	%rd8, %r39, 4;
	mul.wide.u32 	%rd9, %r38, 4;
	mul.wide.u32 	%rd10, %r37, 4;
	mul.wide.u32 	%rd11, %r35, 4;
	mul.wide.u32 	%rd12, %r34, 4;
	mul.wide.u32 	%rd13, %r33, 4;
	mul.wide.u32 	%rd14, %r32, 4;
	mul.wide.u32 	%rd15, %r30, 4;
	mul.wide.u32 	%rd16, %r29, 4;
	mul.wide.u32 	%rd17, %r27, 4;
	mul.wide.u32 	%rd18, %r23, 4;
	mul.wide.s32 	%rd31, %r45, 4;
	mul.wide.u32 	%rd32, %r4, 4;
	add.s64 	%rd33, %rd31, %rd32;
	add.s64 	%rd99, %rd1, %rd33;
	mul.wide.s32 	%rd20, %r22, 4;
	mul.wide.s32 	%rd21, %r10, 4;
	mov.b32 	%r62, 0;
	mov.f32 	%f1701, 0f00000000;
$L__BB1_2:
	add.s64 	%rd34, %rd100, %rd18;
	ld.global.f32 	%f197, [%rd34];
	st.shared.f32 	[%r6], %f197;
	add.s64 	%rd35, %rd100, %rd17;
	ld.global.f32 	%f198, [%rd35];
	st.shared.f32 	[%r6+256], %f198;
	add.s64 	%rd36, %rd100, %rd16;
	ld.global.f32 	%f199, [%rd36];
	st.shared.f32 	[%r6+512], %f199;
	add.s64 	%rd37, %rd100, %rd15;
	ld.global.f32 	%f200, [%rd37];
	st.shared.f32 	[%r6+768], %f200;
	add.s64 	%rd38, %rd100, %rd14;
	ld.global.f32 	%f201, [%rd38];
	st.shared.f32 	[%r6+1024], %f201;
	add.s64 	%rd39, %rd100, %rd13;
	ld.global.f32 	%f202, [%rd39];
	st.shared.f32 	[%r6+1280], %f202;
	add.s64 	%rd40, %rd100, %rd12;
	ld.global.f32 	%f203, [%rd40];
	st.shared.f32 	[%r6+1536], %f203;
	add.s64 	%rd41, %rd100, %rd11;
	ld.global.f32 	%f204, [%rd41];
	st.shared.f32 	[%r6+1792], %f204;
	add.s64 	%rd42, %rd100, %rd10;
	ld.global.f32 	%f205, [%rd42];
	st.shared.f32 	[%r6+2048], %f205;
	add.s64 	%rd43, %rd100, %rd9;
	ld.global.f32 	%f206, [%rd43];
	st.shared.f32 	[%r6+2304], %f206;
	add.s64 	%rd44, %rd100, %rd8;
	ld.global.f32 	%f207, [%rd44];
	st.shared.f32 	[%r6+2560], %f207;
	add.s64 	%rd45, %rd100, %rd7;
	ld.global.f32 	%f208, [%rd45];
	st.shared.f32 	[%r6+2816], %f208;
	add.s64 	%rd46, %rd100, %rd6;
	ld.global.f32 	%f209, [%rd46];
	st.shared.f32 	[%r6+3072], %f209;
	add.s64 	%rd47, %rd100, %rd5;
	ld.global.f32 	%f210, [%rd47];
	st.shared.f32 	[%r6+3328], %f210;
	add.s64 	%rd48, %rd100, %rd4;
	ld.global.f32 	%f211, [%rd48];
	st.shared.f32 	[%r6+3584], %f211;
	add.s64 	%rd49, %rd100, %rd3;
	ld.global.f32 	%f212, [%rd49];
	st.shared.f32 	[%r6+3840], %f212;
	ld.global.f32 	%f213, [%rd99];
	st.shared.f32 	[%r7], %f213;
	add.s64 	%rd50, %rd99, %rd21;
	ld.global.f32 	%f214, [%rd50];
	st.shared.f32 	[%r7+256], %f214;
	add.s64 	%rd51, %rd50, %rd21;
	ld.global.f32 	%f215, [%rd51];
	st.shared.f32 	[%r7+512], %f215;
	add.s64 	%rd52, %rd51, %rd21;
	ld.global.f32 	%f216, [%rd52];
	st.shared.f32 	[%r7+768], %f216;
	add.s64 	%rd53, %rd52, %rd21;
	ld.global.f32 	%f217, [%rd53];
	st.shared.f32 	[%r7+1024], %f217;
	add.s64 	%rd54, %rd53, %rd21;
	ld.global.f32 	%f218, [%rd54];
	st.shared.f32 	[%r7+1280], %f218;
	add.s64 	%rd55, %rd54, %rd21;
	ld.global.f32 	%f219, [%rd55];
	st.shared.f32 	[%r7+1536], %f219;
	add.s64 	%rd56, %rd55, %rd21;
	ld.global.f32 	%f220, [%rd56];
	st.shared.f32 	[%r7+1792], %f220;
	add.s64 	%rd57, %rd56, %rd21;
	ld.global.f32 	%f221, [%rd57];
	st.shared.f32 	[%r7+2048], %f221;
	add.s64 	%rd58, %rd57, %rd21;
	ld.global.f32 	%f222, [%rd58];
	st.shared.f32 	[%r7+2304], %f222;
	add.s64 	%rd59, %rd58, %rd21;
	ld.global.f32 	%f223, [%rd59];
	st.shared.f32 	[%r7+2560], %f223;
	add.s64 	%rd60, %rd59, %rd21;
	ld.global.f32 	%f224, [%rd60];
	st.shared.f32 	[%r7+2816], %f224;
	add.s64 	%rd61, %rd60, %rd21;
	ld.global.f32 	%f225, [%rd61];
	st.shared.f32 	[%r7+3072], %f225;
	add.s64 	%rd62, %rd61, %rd21;
	ld.global.f32 	%f226, [%rd62];
	st.shared.f32 	[%r7+3328], %f226;
	add.s64 	%rd63, %rd62, %rd21;
	ld.global.f32 	%f227, [%rd63];
	st.shared.f32 	[%r7+3584], %f227;
	add.s64 	%rd64, %rd63, %rd21;
	ld.global.f32 	%f228, [%rd64];
	st.shared.f32 	[%r7+3840], %f228;
	bar.sync 	0;
	add.s64 	%rd100, %rd100, 64;
	shl.b32 	%r47, %r3, 6;
	mov.u32 	%r48, _ZZ18sgemm2DBlocktilingILi64ELi64ELi16ELi8ELi8EEviiifPfS0_fS0_E2As;
	add.s32 	%r49, %r48, %r47;
	ld.shared.f32 	%f229, [%r49];
	shl.b32 	%r50, %r2, 2;
	mov.u32 	%r51, _ZZ18sgemm2DBlocktilingILi64ELi64ELi16ELi8ELi8EEviiifPfS0_fS0_E2Bs;
	add.s32 	%r52, %r51, %r50;
	ld.shared.f32 	%f230, [%r52];
	fma.rn.f32 	%f231, %f229, %f230, %f1764;
	ld.shared.f32 	%f232, [%r52+4];
	fma.rn.f32 	%f233, %f229, %f232, %f1763;
	ld.shared.f32 	%f234, [%r52+8];
	fma.rn.f32 	%f235, %f229, %f234, %f1762;
	ld.shared.f32 	%f236, [%r52+12];
	fma.rn.f32 	%f237, %f229, %f236, %f1761;
	ld.shared.f32 	%f238, [%r52+16];
	fma.rn.f32 	%f239, %f229, %f238, %f1760;
	ld.shared.f32 	%f240, [%r52+20];
	fma.rn.f32 	%f241, %f229, %f240, %f1759;
	ld.shared.f32 	%f242, [%r52+24];
	fma.rn.f32 	%f243, %f229, %f242, %f1758;
	ld.shared.f32 	%f244, [%r52+28];
	fma.rn.f32 	%f245, %f229, %f244, %f1757;
	ld.shared.f32 	%f246, [%r49+64];
	fma.rn.f32 	%f247, %f246, %f230, %f1756;
	fma.rn.f32 	%f248, %f246, %f232, %f1755;
	fma.rn.f32 	%f249, %f246, %f234, %f1754;
	fma.rn.f32 	%f250, %f246, %f236, %f1753;
	fma.rn.f32 	%f251, %f246, %f238, %f1752;
	fma.rn.f32 	%f252, %f246, %f240, %f1751;
	fma.rn.f32 	%f253, %f246, %f242, %f1750;
	fma.rn.f32 	%f254, %f246, %f244, %f1749;
	ld.shared.f32 	%f255, [%r49+128];
	fma.rn.f32 	%f256, %f255, %f230, %f1748;
	fma.rn.f32 	%f257, %f255, %f232, %f1747;
	fma.rn.f32 	%f258, %f255, %f234, %f1746;
	fma.rn.f32 	%f259, %f255, %f236, %f1745;
	fma.rn.f32 	%f260, %f255, %f238, %f1744;
	fma.rn.f32 	%f261, %f255, %f240, %f1743;
	fma.rn.f32 	%f262, %f255, %f242, %f1742;
	fma.rn.f32 	%f263, %f255, %f244, %f1741;
	ld.shared.f32 	%f264, [%r49+192];
	fma.rn.f32 	%f265, %f264, %f230, %f1740;
	fma.rn.f32 	%f266, %f264, %f232, %f1739;
	fma.rn.f32 	%f267, %f264, %f234, %f1738;
	fma.rn.f32 	%f268, %f264, %f236, %f1737;
	fma.rn.f32 	%f269, %f264, %f238, %f1736;
	fma.rn.f32 	%f270, %f264, %f240, %f1735;
	fma.rn.f32 	%f271, %f264, %f242, %f1734;
	fma.rn.f32 	%f272, %f264, %f244, %f1733;
	ld.shared.f32 	%f273, [%r49+256];
	fma.rn.f32 	%f274, %f273, %f230, %f1732;
	fma.rn.f32 	%f275, %f273, %f232, %f1731;
	fma.rn.f32 	%f276, %f273, %f234, %f1730;
	fma.rn.f32 	%f277, %f273, %f236, %f1729;
	fma.rn.f32 	%f278, %f273, %f238, %f1728;
	fma.rn.f32 	%f279, %f273, %f240, %f1727;
	fma.rn.f32 	%f280, %f273, %f242, %f1726;
	fma.rn.f32 	%f281, %f273, %f244, %f1725;
	ld.shared.f32 	%f282, [%r49+320];
	fma.rn.f32 	%f283, %f282, %f230, %f1724;
	fma.rn.f32 	%f284, %f282, %f232, %f1723;
	fma.rn.f32 	%f285, %f282, %f234, %f1722;
	fma.rn.f32 	%f286, %f282, %f236, %f1721;
	fma.rn.f32 	%f287, %f282, %f238, %f1720;
	fma.rn.f32 	%f288, %f282, %f240, %f1719;
	fma.rn.f32 	%f289, %f282, %f242, %f1718;
	fma.rn.f32 	%f290, %f282, %f244, %f1717;
	ld.shared.f32 	%f291, [%r49+384];
	fma.rn.f32 	%f292, %f291, %f230, %f1716;
	fma.rn.f32 	%f293, %f291, %f232, %f1715;
	fma.rn.f32 	%f294, %f291, %f234, %f1714;
	fma.rn.f32 	%f295, %f291, %f236, %f1713;
	fma.rn.f32 	%f296, %f291, %f238, %f1712;
	fma.rn.f32 	%f297, %f291, %f240, %f1711;
	fma.rn.f32 	%f298, %f291, %f242, %f1710;
	fma.rn.f32 	%f299, %f291, %f244, %f1709;
	ld.shared.f32 	%f300, [%r49+448];
	fma.rn.f32 	%f301, %f300, %f230, %f1708;
	fma.rn.f32 	%f302, %f300, %f232, %f1707;
	fma.rn.f32 	%f303, %f300, %f234, %f1706;
	fma.rn.f32 	%f304, %f300, %f236, %f1705;
	fma.rn.f32 	%f305, %f300, %f238, %f1704;
	fma.rn.f32 	%f306, %f300, %f240, %f1703;
	fma.rn.f32 	%f307, %f300, %f242, %f1702;
	fma.rn.f32 	%f308, %f300, %f244, %f1701;
	ld.shared.f32 	%f309, [%r49+4];
	ld.shared.f32 	%f310, [%r52+256];
	fma.rn.f32 	%f311, %f309, %f310, %f231;
	ld.shared.f32 	%f312, [%r52+260];
	fma.rn.f32 	%f313, %f309, %f312, %f233;
	ld.shared.f32 	%f314, [%r52+264];
	fma.rn.f32 	%f315, %f309, %f314, %f235;
	ld.shared.f32 	%f316, [%r52+268];
	fma.rn.f32 	%f317, %f309, %f316, %f237;
	ld.shared.f32 	%f318, [%r52+272];
	fma.rn.f32 	%f319, %f309, %f318, %f239;
	ld.shared.f32 	%f320, [%r52+276];
	fma.rn.f32 	%f321, %f309, %f320, %f241;
	ld.shared.f32 	%f322, [%r52+280];
	fma.rn.f32 	%f323, %f309, %f322, %f243;
	ld.shared.f32 	%f324, [%r52+284];
	fma.rn.f32 	%f325, %f309, %f324, %f245;
	ld.shared.f32 	%f326, [%r49+68];
	fma.rn.f32 	%f327, %f326, %f310, %f247;
	fma.rn.f32 	%f328, %f326, %f312, %f248;
	fma.rn.f32 	%f329, %f326, %f314, %f249;
	fma.rn.f32 	%f330, %f326, %f316, %f250;
	fma.rn.f32 	%f331, %f326, %f318, %f251;
	fma.rn.f32 	%f332, %f326, %f320, %f252;
	fma.rn.f32 	%f333, %f326, %f322, %f253;
	fma.rn.f32 	%f334, %f326, %f324, %f254;
	ld.shared.f32 	%f335, [%r49+132];
	fma.rn.f32 	%f336, %f335, %f310, %f256;
	fma.rn.f32 	%f337, %f335, %f312, %f257;
	fma.rn.f32 	%f338, %f335, %f314, %f258;
	fma.rn.f32 	%f339, %f335, %f316, %f259;
	fma.rn.f32 	%f340, %f335, %f318, %f260;
	fma.rn.f32 	%f341, %f335, %f320, %f261;
	fma.rn.f32 	%f342, %f335, %f322, %f262;
	fma.rn.f32 	%f343, %f335, %f324, %f263;
	ld.shared.f32 	%f344, [%r49+196];
	fma.rn.f32 	%f345, %f344, %f310, %f265;
	fma.rn.f32 	%f346, %f344, %f312, %f266;
	fma.rn.f32 	%f347, %f344, %f314, %f267;
	fma.rn.f32 	%f348, %f344, %f316, %f268;
	fma.rn.f32 	%f349, %f344, %f318, %f269;
	fma.rn.f32 	%f350, %f344, %f320, %f270;
	fma.rn.f32 	%f351, %f344, %f322, %f271;
	fma.rn.f32 	%f352, %f344, %f324, %f272;
	ld.shared.f32 	%f353, [%r49+260];
	fma.rn.f32 	%f354, %f353, %f310, %f274;
	fma.rn.f32 	%f355, %f353, %f312, %f275;
	fma.rn.f32 	%f356, %f353, %f314, %f276;
	fma.rn.f32 	%f357, %f353, %f316, %f277;
	fma.rn.f32 	%f358, %f353, %f318, %f278;
	fma.rn.f32 	%f359, %f353, %f320, %f279;
	fma.rn.f32 	%f360, %f353, %f322, %f280;
	fma.rn.f32 	%f361, %f353, %f324, %f281;
	ld.shared.f32 	%f362, [%r49+324];
	fma.rn.f32 	%f363, %f362, %f310, %f283;
	fma.rn.f32 	%f364, %f362, %f312, %f284;
	fma.rn.f32 	%f365, %f362, %f314, %f285;
	fma.rn.f32 	%f366, %f362, %f316, %f286;
	fma.rn.f32 	%f367, %f362, %f318, %f287;
	fma.rn.f32 	%f368, %f362, %f320, %f288;
	fma.rn.f32 	%f369, %f362, %f322, %f289;
	fma.rn.f32 	%f370, %f362, %f324, %f290;
	ld.shared.f32 	%f371, [%r49+388];
	fma.rn.f32 	%f372, %f371, %f310, %f292;
	fma.rn.f32 	%f373, %f371, %f312, %f293;
	fma.rn.f32 	%f374, %f371, %f314, %f294;
	fma.rn.f32 	%f375, %f371, %f316, %f295;
	fma.rn.f32 	%f376, %f371, %f318, %f296;
	fma.rn.f32 	%f377, %f371, %f320, %f297;
	fma.rn.f32 	%f378, %f371, %f322, %f298;
	fma.rn.f32 	%f379, %f371, %f324, %f299;
	ld.shared.f32 	%f380, [%r49+452];
	fma.rn.f32 	%f381, %f380, %f310, %f301;
	fma.rn.f32 	%f382, %f380, %f312, %f302;
	fma.rn.f32 	%f383, %f380, %f314, %f303;
	fma.rn.f32 	%f384, %f380, %f316, %f304;
	fma.rn.f32 	%f385, %f380, %f318, %f305;
	fma.rn.f32 	%f386, %f380, %f320, %f306;
	fma.rn.f32 	%f387, %f380, %f322, %f307;
	fma.rn.f32 	%f388, %f380, %f324, %f308;
	ld.shared.f32 	%f389, [%r49+8];
	ld.shared.f32 	%f390, [%r52+512];
	fma.rn.f32 	%f391, %f389, %f390, %f311;
	ld.shared.f32 	%f392, [%r52+516];
	fma.rn.f32 	%f393, %f389, %f392, %f313;
	ld.shared.f32 	%f394, [%r52+520];
	fma.rn.f32 	%f395, %f389, %f394, %f315;
	ld.shared.f32 	%f396, [%r52+524];
	fma.rn.f32 	%f397, %f389, %f396, %f317;
	ld.shared.f32 	%f398, [%r52+528];
	fma.rn.f32 	%f399, %f389, %f398, %f319;
	ld.shared.f32 	%f400, [%r52+532];
	fma.rn.f32 	%f401, %f389, %f400, %f321;
	ld.shared.f32 	%f402, [%r52+536];
	fma.rn.f32 	%f403, %f389, %f402, %f323;
	ld.shared.f32 	%f404, [%r52+540];
	fma.rn.f32 	%f405, %f389, %f404, %f325;
	ld.shared.f32 	%f406, [%r49+72];
	fma.rn.f32 	%f407, %f406, %f390, %f327;
	fma.rn.f32 	%f408, %f406, %f392, %f328;
	fma.rn.f32 	%f409, %f406, %f394, %f329;
	fma.rn.f32 	%f410, %f406, %f396, %f330;
	fma.rn.f32 	%f411, %f406, %f398, %f331;
	fma.rn.f32 	%f412, %f406, %f400, %f332;
	fma.rn.f32 	%f413, %f406, %f402, %f333;
	fma.rn.f32 	%f414, %f406, %f404, %f334;
	ld.shared.f32 	%f415, [%r49+136];
	fma.rn.f32 	%f416, %f415, %f390, %f336;
	fma.rn.f32 	%f417, %f415, %f392, %f337;
	fma.rn.f32 	%f418, %f415, %f394, %f338;
	fma.rn.f32 	%f419, %f415, %f396, %f339;
	fma.rn.f32 	%f420, %f415, %f398, %f340;
	fma.rn.f32 	%f421, %f415, %f400, %f341;
	fma.rn.f32 	%f422, %f415, %f402, %f342;
	fma.rn.f32 	%f423, %f415, %f404, %f343;
	ld.shared.f32 	%f424, [%r49+200];
	fma.rn.f32 	%f425, %f424, %f390, %f345;
	fma.rn.f32 	%f426, %f424, %f392, %f346;
	fma.rn.f32 	%f427, %f424, %f394, %f347;
	fma.rn.f32 	%f428, %f424, %f396, %f348;
	fma.rn.f32 	%f429, %f424, %f398, %f349;
	fma.rn.f32 	%f430, %f424, %f400, %f350;
	fma.rn.f32 	%f431, %f424, %f402, %f351;
	fma.rn.f32 	%f432, %f424, %f404, %f352;
	ld.shared.f32 	%f433, [%r49+264];
	fma.rn.f32 	%f434, %f433, %f390, %f354;
	fma.rn.f32 	%f435, %f433, %f392, %f355;
	fma.rn.f32 	%f436, %f433, %f394, %f356;
	fma.rn.f32 	%f437, %f433, %f396, %f357;
	fma.rn.f32 	%f438, %f433, %f398, %f358;
	fma.rn.f32 	%f439, %f433, %f400, %f359;
	fma.rn.f32 	%f440, %f433, %f402, %f360;
	fma.rn.f32 	%f441, %f433, %f404, %f361;
	ld.shared.f32 	%f442, [%r49+328];
	fma.rn.f32 	%f443, %f442, %f390, %f363;
	fma.rn.f32 	%f444, %f442, %f392, %f364;
	fma.rn.f32 	%f445, %f442, %f394, %f365;
	fma.rn.f32 	%f446, %f442, %f396, %f366;
	fma.rn.f32 	%f447, %f442, %f398, %f367;
	fma.rn.f32 	%f448, %f442, %f400, %f368;
	fma.rn.f32 	%f449, %f442, %f402, %f369;
	fma.rn.f32 	%f450, %f442, %f404, %f370;
	ld.shared.f32 	%f451, [%r49+392];
	fma.rn.f32 	%f452, %f451, %f390, %f372;
	fma.rn.f32 	%f453, %f451, %f392, %f373;
	fma.rn.f32 	%f454, %f451, %f394, %f374;
	fma.rn.f32 	%f455, %f451, %f396, %f375;
	fma.rn.f32 	%f456, %f451, %f398, %f376;
	fma.rn.f32 	%f457, %f451, %f400, %f377;
	fma.rn.f32 	%f458, %f451, %f402, %f378;
	fma.rn.f32 	%f459, %f451, %f404, %f379;
	ld.shared.f32 	%f460, [%r49+456];
	fma.rn.f32 	%f461, %f460, %f390, %f381;
	fma.rn.f32 	%f462, %f460, %f392, %f382;
	fma.rn.f32 	%f463, %f460, %f394, %f383;
	fma.rn.f32 	%f464, %f460, %f396, %f384;
	fma.rn.f32 	%f465, %f460, %f398, %f385;
	fma.rn.f32 	%f466, %f460, %f400, %f386;
	fma.rn.f32 	%f467, %f460, %f402, %f387;
	fma.rn.f32 	%f468, %f460, %f404, %f388;
	ld.shared.f32 	%f469, [%r49+12];
	ld.shared.f32 	%f470, [%r52+768];
	fma.rn.f32 	%f471, %f469, %f470, %f391;
	ld.shared.f32 	%f472, [%r52+772];
	fma.rn.f32 	%f473, %f469, %f472, %f393;
	ld.shared.f32 	%f474, [%r52+776];
	fma.rn.f32 	%f475, %f469, %f474, %f395;
	ld.shared.f32 	%f476, [%r52+780];
	fma.rn.f32 	%f477, %f469, %f476, %f397;
	ld.shared.f32 	%f478, [%r52+784];
	fma.rn.f32 	%f479, %f469, %f478, %f399;
	ld.shared.f32 	%f480, [%r52+788];
	fma.rn.f32 	%f481, %f469, %f480, %f401;
	ld.shared.f32 	%f482, [%r52+792];
	fma.rn.f32 	%f483, %f469, %f482, %f403;
	ld.shared.f32 	%f484, [%r52+796];
	fma.rn.f32 	%f485, %f469, %f484, %f405;
	ld.shared.f32 	%f486, [%r49+76];
	fma.rn.f32 	%f487, %f486, %f470, %f407;
	fma.rn.f32 	%f488, %f486, %f472, %f408;
	fma.rn.f32 	%f489, %f486, %f474, %f409;
	fma.rn.f32 	%f490, %f486, %f476, %f410;
	fma.rn.f32 	%f491, %f486, %f478, %f411;
	fma.rn.f32 	%f492, %f486, %f480, %f412;
	fma.rn.f32 	%f493, %f486, %f482, %f413;
	fma.rn.f32 	%f494, %f486, %f484, %f414;
	ld.shared.f32 	%f495, [%r49+140];
	fma.rn.f32 	%f496, %f495, %f470, %f416;
	fma.rn.f32 	%f497, %f495, %f472, %f417;
	fma.rn.f32 	%f498, %f495, %f474, %f418;
	fma.rn.f32 	%f499, %f495, %f476, %f419;
	fma.rn.f32 	%f500, %f495, %f478, %f420;
	fma.rn.f32 	%f501, %f495, %f480, %f421;
	fma.rn.f32 	%f502, %f495, %f482, %f422;
	fma.rn.f32 	%f503, %f495, %f484, %f423;
	ld.shared.f32 	%f504, [%r49+204];
	fma.rn.f32 	%f505, %f504, %f470, %f425;
	fma.rn.f32 	%f506, %f504, %f472, %f426;
	fma.rn.f32 	%f507, %f504, %f474, %f427;
	fma.rn.f32 	%f508, %f504, %f476, %f428;
	fma.rn.f32 	%f509, %f504, %f478, %f429;
	fma.rn.f32 	%f510, %f504, %f480, %f430;
	fma.rn.f32 	%f511, %f504, %f482, %f431;
	fma.rn.f32 	%f512, %f504, %f484, %f432;
	ld.shared.f32 	%f513, [%r49+268];
	fma.rn.f32 	%f514, %f513, %f470, %f434;
	fma.rn.f32 	%f515, %f513, %f472, %f435;
	fma.rn.f32 	%f516, %f513, %f474, %f436;
	fma.rn.f32 	%f517, %f513, %f476, %f437;
	fma.rn.f32 	%f518, %f513, %f478, %f438;
	fma.rn.f32 	%f519, %f513, %f480, %f439;
	fma.rn.f32 	%f520, %f513, %f482, %f440;
	fma.rn.f32 	%f521, %f513, %f484, %f441;
	ld.shared.f32 	%f522, [%r49+332];
	fma.rn.f32 	%f523, %f522, %f470, %f443;
	fma.rn.f32 	%f524, %f522, %f472, %f444;
	fma.rn.f32 	%f525, %f522, %f474, %f445;
	fma.rn.f32 	%f526, %f522, %f476, %f446;
	fma.rn.f32 	%f527, %f522, %f478, %f447;
	fma.rn.f32 	%f528, %f522, %f480, %f448;
	fma.rn.f32 	%f529, %f522, %f482, %f449;
	fma.rn.f32 	%f530, %f522, %f484, %f450;
	ld.shared.f32 	%f531, [%r49+396];
	fma.rn.f32 	%f532, %f531, %f470, %f452;
	fma.rn.f32 	%f533, %f531, %f472, %f453;
	fma.rn.f32 	%f534, %f531, %f474, %f454;
	fma.rn.f32 	%f535, %f531, %f476, %f455;
	fma.rn.f32 	%f536, %f531, %f478, %f456;
	fma.rn.f32 	%f537, %f531, %f480, %f457;
	fma.rn.f32 	%f538, %f531, %f482, %f458;
	fma.rn.f32 	%f539, %f531, %f484, %f459;
	ld.shared.f32 	%f540, [%r49+460];
	fma.rn.f32 	%f541, %f540, %f470, %f461;
	fma.rn.f32 	%f542, %f540, %f472, %f462;
	fma.rn.f32 	%f543, %f540, %f474, %f463;
	fma.rn.f32 	%f544, %f540, %f476, %f464;
	fma.rn.f32 	%f545, %f540, %f478, %f465;
	fma.rn.f32 	%f546, %f540, %f480, %f466;
	fma.rn.f32 	%f547, %f540, %f482, %f467;
	fma.rn.f32 	%f548, %f540, %f484, %f468;
	ld.shared.f32 	%f549, [%r49+16];
	ld.shared.f32 	%f550, [%r52+1024];
	fma.rn.f32 	%f551, %f549, %f550, %f471;
	ld.shared.f32 	%f552, [%r52+1028];
	fma.rn.f32 	%f553, %f549, %f552, %f473;
	ld.shared.f32 	%f554, [%r52+1032];
	fma.rn.f32 	%f555, %f549, %f554, %f475;
	ld.shared.f32 	%f556, [%r52+1036];
	fma.rn.f32 	%f557, %f549, %f556, %f477;
	ld.shared.f32 	%f558, [%r52+1040];
	fma.rn.f32 	%f559, %f549, %f558, %f479;
	ld.shared.f32 	%f560, [%r52+1044];
	fma.rn.f32 	%f561, %f549, %f560, %f481;
	ld.shared.f32 	%f562, [%r52+1048];
	fma.rn.f32 	%f563, %f549, %f562, %f483;
	ld.shared.f32 	%f564, [%r52+1052];
	fma.rn.f32 	%f565, %f549, %f564, %f485;
	ld.shared.f32 	%f566, [%r49+80];
	fma.rn.f32 	%f567, %f566, %f550, %f487;
	fma.rn.f32 	%f568, %f566, %f552, %f488;
	fma.rn.f32 	%f569, %f566, %f554, %f489;
	fma.rn.f32 	%f570, %f566, %f556, %f490;
	fma.rn.f32 	%f571, %f566, %f558, %f491;
	fma.rn.f32 	%f572, %f566, %f560, %f492;
	fma.rn.f32 	%f573, %f566, %f562, %f493;
	fma.rn.f32 	%f574, %f566, %f564, %f494;
	ld.shared.f32 	%f575, [%r49+144];
	fma.rn.f32 	%f576, %f575, %f550, %f496;
	fma.rn.f32 	%f577, %f575, %f552, %f497;
	fma.rn.f32 	%f578, %f575, %f554, %f498;
	fma.rn.f32 	%f579, %f575, %f556, %f499;
	fma.rn.f32 	%f580, %f575, %f558, %f500;
	fma.rn.f32 	%f581, %f575, %f560, %f501;
	fma.rn.f32 	%f582, %f575, %f562, %f502;
	fma.rn.f32 	%f583, %f575, %f564, %f503;
	ld.shared.f32 	%f584, [%r49+208];
	fma.rn.f32 	%f585, %f584, %f550, %f505;
	fma.rn.f32 	%f586, %f584, %f552, %f506;
	fma.rn.f32 	%f587, %f584, %f554, %f507;
	fma.rn.f32 	%f588, %f584, %f556, %f508;
	fma.rn.f32 	%f589, %f584, %f558, %f509;
	fma.rn.f32 	%f590, %f584, %f560, %f510;
	fma.rn.f32 	%f591, %f584, %f562, %f511;
	fma.rn.f32 	%f592, %f584, %f564, %f512;
	ld.shared.f32 	%f593, [%r49+272];
	fma.rn.f32 	%f594, %f593, %f550, %f514;
	fma.rn.f32 	%f595, %f593, %f552, %f515;
	fma.rn.f32 	%f596, %f593, %f554, %f516;
	fma.rn.f32 	%f597, %f593, %f556, %f517;
	fma.rn.f32 	%f598, %f593, %f558, %f518;
	fma.rn.f32 	%f599, %f593, %f560, %f519;
	fma.rn.f32 	%f600, %f593, %f562, %f520;
	fma.rn.f32 	%f601, %f593, %f564, %f521;
	ld.shared.f32 	%f602, [%r49+336];
	fma.rn.f32 	%f603, %f602, %f550, %f523;
	fma.rn.f32 	%f604, %f602, %f552, %f524;
	fma.rn.f32 	%f605, %f602, %f554, %f525;
	fma.rn.f32 	%f606, %f602, %f556, %f526;
	fma.rn.f32 	%f607, %f602, %f558, %f527;
	fma.rn.f32 	%f608, %f602, %f560, %f528;
	fma.rn.f32 	%f609, %f602, %f562, %f529;
	fma.rn.f32 	%f610, %f602, %f564, %f530;
	ld.shared.f32 	%f611, [%r49+400];
	fma.rn.f32 	%f612, %f611, %f550, %f532;
	fma.rn.f32 	%f613, %f611, %f552, %f533;
	fma.rn.f32 	%f614, %f611, %f554, %f534;
	fma.rn.f32 	%f615, %f611, %f556, %f535;
	fma.rn.f32 	%f616, %f611, %f558, %f536;
	fma.rn.f32 	%f617, %f611, %f560, %f537;
	fma.rn.f32 	%f618, %f611, %f562, %f538;
	fma.rn.f32 	%f619, %f611, %f564, %f539;
	ld.shared.f32 	%f620, [%r49+464];
	fma.rn.f32 	%f621, %f620, %f550, %f541;
	fma.rn.f32 	%f622, %f620, %f552, %f542;
	fma.rn.f32 	%f623, %f620, %f554, %f543;
	fma.rn.f32 	%f624, %f620, %f556, %f544;
	fma.rn.f32 	%f625, %f620, %f558, %f545;
	fma.rn.f32 	%f626, %f620, %f560, %f546;
	fma.rn.f32 	%f627, %f620, %f562, %f547;
	fma.rn.f32 	%f628, %f620, %f564, %f548;
	ld.shared.f32 	%f629, [%r49+20];
	ld.shared.f32 	%f630, [%r52+1280];
	fma.rn.f32 	%f631, %f629, %f630, %f551;
	ld.shared.f32 	%f632, [%r52+1284];
	fma.rn.f32 	%f633, %f629, %f632, %f553;
	ld.shared.f32 	%f634, [%r52+1288];
	fma.rn.f32 	%f635, %f629, %f634, %f555;
	ld.shared.f32 	%f636, [%r52+1292];
	fma.rn.f32 	%f637, %f629, %f636, %f557;
	ld.shared.f32 	%f638, [%r52+1296];
	fma.rn.f32 	%f639, %f629, %f638, %f559;
	ld.shared.f32 	%f640, [%r52+1300];
	fma.rn.f32 	%f641, %f629, %f640, %f561;
	ld.shared.f32 	%f642, [%r52+1304];
	fma.rn.f32 	%f643, %f629, %f642, %f563;
	ld.shared.f32 	%f644, [%r52+1308];
	fma.rn.f32 	%f645, %f629, %f644, %f565;
	ld.shared.f32 	%f646, [%r49+84];
	fma.rn.f32 	%f647, %f646, %f630, %f567;
	fma.rn.f32 	%f648, %f646, %f632, %f568;
	fma.rn.f32 	%f649, %f646, %f634, %f569;
	fma.rn.f32 	%f650, %f646, %f636, %f570;
	fma.rn.f32 	%f651, %f646, %f638, %f571;
	fma.rn.f32 	%f652, %f646, %f640, %f572;
	fma.rn.f32 	%f653, %f646, %f642, %f573;
	fma.rn.f32 	%f654, %f646, %f644, %f574;
	ld.shared.f32 	%f655, [%r49+148];
	fma.rn.f32 	%f656, %f655, %f630, %f576;
	fma.rn.f32 	%f657, %f655, %f632, %f577;
	fma.rn.f32 	%f658, %f655, %f634, %f578;
	fma.rn.f32 	%f659, %f655, %f636, %f579;
	fma.rn.f32 	%f660, %f655, %f638, %f580;
	fma.rn.f32 	%f661, %f655, %f640, %f581;
	fma.rn.f32 	%f662, %f655, %f642, %f582;
	fma.rn.f32 	%f663, %f655, %f644, %f583;
	ld.shared.f32 	%f664, [%r49+212];
	fma.rn.f32 	%f665, %f664, %f630, %f585;
	fma.rn.f32 	%f666, %f664, %f632, %f586;
	fma.rn.f32 	%f667, %f664, %f634, %f587;
	fma.rn.f32 	%f668, %f664, %f636, %f588;
	fma.rn.f32 	%f669, %f664, %f638, %f589;
	fma.rn.f32 	%f670, %f664, %f640, %f590;
	fma.rn.f32 	%f671, %f664, %f642, %f591;
	fma.rn.f32 	%f672, %f664, %f644, %f592;
	ld.shared.f32 	%f673, [%r49+276];
	fma.rn.f32 	%f674, %f673, %f630, %f594;
	fma.rn.f32 	%f675, %f673, %f632, %f595;
	fma.rn.f32 	%f676, %f673, %f634, %f596;
	fma.rn.f32 	%f677, %f673, %f636, %f597;
	fma.rn.f32 	%f678, %f673, %f638, %f598;
	fma.rn.f32 	%f679, %f673, %f640, %f599;
	fma.rn.f32 	%f680, %f673, %f642, %f600;
	fma.rn.f32 	%f681, %f673, %f644, %f601;
	ld.shared.f32 	%f682, [%r49+340];
	fma.rn.f32 	%f683, %f682, %f630, %f603;
	fma.rn.f32 	%f684, %f682, %f632, %f604;
	fma.rn.f32 	%f685, %f682, %f634, %f605;
	fma.rn.f32 	%f686, %f682, %f636, %f606;
	fma.rn.f32 	%f687, %f682, %f638, %f607;
	fma.rn.f32 	%f688, %f682, %f640, %f608;
	fma.rn.f32 	%f689, %f682, %f642, %f609;
	fma.rn.f32 	%f690, %f682, %f644, %f610;
	ld.shared.f32 	%f691, [%r49+404];
	fma.rn.f32 	%f692, %f691, %f630, %f612;
	fma.rn.f32 	%f693, %f691, %f632, %f613;
	fma.rn.f32 	%f694, %f691, %f634, %f614;
	fma.rn.f32 	%f695, %f691, %f636, %f615;
	fma.rn.f32 	%f696, %f691, %f638, %f616;
	fma.rn.f32 	%f697, %f691, %f640, %f617;
	fma.rn.f32 	%f698, %f691, %f642, %f618;
	fma.rn.f32 	%f699, %f691, %f644, %f619;
	ld.shared.f32 	%f700, [%r49+468];
	fma.rn.f32 	%f701, %f700, %f630, %f621;
	fma.rn.f32 	%f702, %f700, %f632, %f622;
	fma.rn.f32 	%f703, %f700, %f634, %f623;
	fma.rn.f32 	%f704, %f700, %f636, %f624;
	fma.rn.f32 	%f705, %f700, %f638, %f625;
	fma.rn.f32 	%f706, %f700, %f640, %f626;
	fma.rn.f32 	%f707, %f700, %f642, %f627;
	fma.rn.f32 	%f708, %f700, %f644, %f628;
	ld.shared.f32 	%f709, [%r49+24];
	ld.shared.f32 	%f710, [%r52+1536];
	fma.rn.f32 	%f711, %f709, %f710, %f631;
	ld.shared.f32 	%f712, [%r52+1540];
	fma.rn.f32 	%f713, %f709, %f712, %f633;
	ld.shared.f32 	%f714, [%r52+1544];
	fma.rn.f32 	%f715, %f709, %f714, %f635;
	ld.shared.f32 	%f716, [%r52+1548];
	fma.rn.f32 	%f717, %f709, %f716, %f637;
	ld.shared.f32 	%f718, [%r52+1552];
	fma.rn.f32 	%f719, %f709, %f718, %f639;
	ld.shared.f32 	%f720, [%r52+1556];
	fma.rn.f32 	%f721, %f709, %f720, %f641;
	ld.shared.f32 	%f722, [%r52+1560];
	fma.rn.f32 	%f723, %f709, %f722, %f643;
	ld.shared.f32 	%f724, [%r52+1564];
	fma.rn.f32 	%f725, %f709, %f724, %f645;
	ld.shared.f32 	%f726, [%r49+88];
	fma.rn.f32 	%f727, %f726, %f710, %f647;
	fma.rn.f32 	%f728, %f726, %f712, %f648;
	fma.rn.f32 	%f729, %f726, %f714, %f649;
	fma.rn.f32 	%f730, %f726, %f716, %f650;
	fma.rn.f32 	%f731, %f726, %f718, %f651;
	fma.rn.f32 	%f732, %f726, %f720, %f652;
	fma.rn.f32 	%f733, %f726, %f722, %f653;
	fma.rn.f32 	%f734, %f726, %f724, %f654;
	ld.shared.f32 	%f735, [%r49+152];
	fma.rn.f32 	%f736, %f735, %f710, %f656;
	fma.rn.f32 	%f737, %f735, %f712, %f657;
	fma.rn.f32 	%f738, %f735, %f714, %f658;
	fma.rn.f32 	%f739, %f735, %f716, %f659;
	fma.rn.f32 	%f740, %f735, %f718, %f660;
	fma.rn.f32 	%f741, %f735, %f720, %f661;
	fma.rn.f32 	%f742, %f735, %f722, %f662;
	fma.rn.f32 	%f743, %f735, %f724, %f663;
	ld.shared.f32 	%f744, [%r49+216];
	fma.rn.f32 	%f745, %f744, %f710, %f665;
	fma.rn.f32 	%f746, %f744, %f712, %f666;
	fma.rn.f32 	%f747, %f744, %f714, %f667;
	fma.rn.f32 	%f748, %f744, %f716, %f668;
	fma.rn.f32 	%f749, %f744, %f718, %f669;
	fma.rn.f32 	%f750, %f744, %f720, %f670;
	fma.rn.f32 	%f751, %f744, %f722, %f671;
	fma.rn.f32 	%f752, %f744, %f724, %f672;
	ld.shared.f32 	%f753, [%r49+280];
	fma.rn.f32 	%f754, %f753, %f710, %f674;
	fma.rn.f32 	%f755, %f753, %f712, %f675;
	fma.rn.f32 	%f756, %f753, %f714, %f676;
	fma.rn.f32 	%f757, %f753, %f716, %f677;
	fma.rn.f32 	%f758, %f753, %f718, %f678;
	fma.rn.f32 	%f759, %f753, %f720, %f679;
	fma.rn.f32 	%f760, %f753, %f722, %f680;
	fma.rn.f32 	%f761, %f753, %f724, %f681;
	ld.shared.f32 	%f762, [%r49+344];
	fma.rn.f32 	%f763, %f762, %f710, %f683;
	fma.rn.f32 	%f764, %f762, %f712, %f684;
	fma.rn.f32 	%f765, %f762, %f714, %f685;
	fma.rn.f32 	%f766, %f762, %f716, %f686;
	fma.rn.f32 	%f767, %f762, %f718, %f687;
	fma.rn.f32 	%f768, %f762, %f720, %f688;
	fma.rn.f32 	%f769, %f762, %f722, %f689;
	fma.rn.f32 	%f770, %f762, %f724, %f690;
	ld.shared.f32 	%f771, [%r49+408];
	fma.rn.f32 	%f772, %f771, %f710, %f692;
	fma.rn.f32 	%f773, %f771, %f712, %f693;
	fma.rn.f32 	%f774, %f771, %f714, %f694;
	fma.rn.f32 	%f775, %f771, %f716, %f695;
	fma.rn.f32 	%f776, %f771, %f718, %f696;
	fma.rn.f32 	%f777, %f771, %f720, %f697;
	fma.rn.f32 	%f778, %f771, %f722, %f698;
	fma.rn.f32 	%f779, %f771, %f724, %f699;
	ld.shared.f32 	%f780, [%r49+472];
	fma.rn.f32 	%f781, %f780, %f710, %f701;
	fma.rn.f32 	%f782, %f780, %f712, %f702;
	fma.rn.f32 	%f783, %f780, %f714, %f703;
	fma.rn.f32 	%f784, %f780, %f716, %f704;
	fma.rn.f32 	%f785, %f780, %f718, %f705;
	fma.rn.f32 	%f786, %f780, %f720, %f706;
	fma.rn.f32 	%f787, %f780, %f722, %f707;
	fma.rn.f32 	%f788, %f780, %f724, %f708;
	ld.shared.f32 	%f789, [%r49+28];
	ld.shared.f32 	%f790, [%r52+1792];
	fma.rn.f32 	%f791, %f789, %f790, %f711;
	ld.shared.f32 	%f792, [%r52+1796];
	fma.rn.f32 	%f793, %f789, %f792, %f713;
	ld.shared.f32 	%f794, [%r52+1800];
	fma.rn.f32 	%f795, %f789, %f794, %f715;
	ld.shared.f32 	%f796, [%r52+1804];
	fma.rn.f32 	%f797, %f789, %f796, %f717;
	ld.shared.f32 	%f798, [%r52+1808];
	fma.rn.f32 	%f799, %f789, %f798, %f719;
	ld.shared.f32 	%f800, [%r52+1812];
	fma.rn.f32 	%f801, %f789, %f800, %f721;
	ld.shared.f32 	%f802, [%r52+1816];
	fma.rn.f32 	%f803, %f789, %f802, %f723;
	ld.shared.f32 	%f804, [%r52+1820];
	fma.rn.f32 	%f805, %f789, %f804, %f725;
	ld.shared.f32 	%f806, [%r49+92];
	fma.rn.f32 	%f807, %f806, %f790, %f727;
	fma.rn.f32 	%f808, %f806, %f792, %f728;
	fma.rn.f32 	%f809, %f806, %f794, %f729;
	fma.rn.f32 	%f810, %f806, %f796, %f730;
	fma.rn.f32 	%f811, %f806, %f798, %f731;
	fma.rn.f32 	%f812, %f806, %f800, %f732;
	fma.rn.f32 	%f813, %f806, %f802, %f733;
	fma.rn.f32 	%f814, %f806, %f804, %f734;
	ld.shared.f32 	%f815, [%r49+156];
	fma.rn.f32 	%f816, %f815, %f790, %f736;
	fma.rn.f32 	%f817, %f815, %f792, %f737;
	fma.rn.f32 	%f818, %f815, %f794, %f738;
	fma.rn.f32 	%f819, %f815, %f796, %f739;
	fma.rn.f32 	%f820, %f815, %f798, %f740;
	fma.rn.f32 	%f821, %f815, %f800, %f741;
	fma.rn.f32 	%f822, %f815, %f802, %f742;
	fma.rn.f32 	%f823, %f815, %f804, %f743;
	ld.shared.f32 	%f824, [%r49+220];
	fma.rn.f32 	%f825, %f824, %f790, %f745;
	fma.rn.f32 	%f826, %f824, %f792, %f746;
	fma.rn.f32 	%f827, %f824, %f794, %f747;
	fma.rn.f32 	%f828, %f824, %f796, %f748;
	fma.rn.f32 	%f829, %f824, %f798, %f749;
	fma.rn.f32 	%f830, %f824, %f800, %f750;
	fma.rn.f32 	%f831, %f824, %f802, %f751;
	fma.rn.f32 	%f832, %f824, %f804, %f752;
	ld.shared.f32 	%f833, [%r49+284];
	fma.rn.f32 	%f834, %f833, %f790, %f754;
	fma.rn.f32 	%f835, %f833, %f792, %f755;
	fma.rn.f32 	%f836, %f833, %f794, %f756;
	fma.rn.f32 	%f837, %f833, %f796, %f757;
	fma.rn.f32 	%f838, %f833, %f798, %f758;
	fma.rn.f32 	%f839, %f833, %f800, %f759;
	fma.rn.f32 	%f840, %f833, %f802, %f760;
	fma.rn.f32 	%f841, %f833, %f804, %f761;
	ld.shared.f32 	%f842, [%r49+348];
	fma.rn.f32 	%f843, %f842, %f790, %f763;
	fma.rn.f32 	%f844, %f842, %f792, %f764;
	fma.rn.f32 	%f845, %f842, %f794, %f765;
	fma.rn.f32 	%f846, %f842, %f796, %f766;
	fma.rn.f32 	%f847, %f842, %f798, %f767;
	fma.rn.f32 	%f848, %f842, %f800, %f768;
	fma.rn.f32 	%f849, %f842, %f802, %f769;
	fma.rn.f32 	%f850, %f842, %f804, %f770;
	ld.shared.f32 	%f851, [%r49+412];
	fma.rn.f32 	%f852, %f851, %f790, %f772;
	fma.rn.f32 	%f853, %f851, %f792, %f773;
	fma.rn.f32 	%f854, %f851, %f794, %f774;
	fma.rn.f32 	%f855, %f851, %f796, %f775;
	fma.rn.f32 	%f856, %f851, %f798, %f776;
	fma.rn.f32 	%f857, %f851, %f800, %f777;
	fma.rn.f32 	%f858, %f851, %f802, %f778;
	fma.rn.f32 	%f859, %f851, %f804, %f779;
	ld.shared.f32 	%f860, [%r49+476];
	fma.rn.f32 	%f861, %f860, %f790, %f781;
	fma.rn.f32 	%f862, %f860, %f792, %f782;
	fma.rn.f32 	%f863, %f860, %f794, %f783;
	fma.rn.f32 	%f864, %f860, %f796, %f784;
	fma.rn.f32 	%f865, %f860, %f798, %f785;
	fma.rn.f32 	%f866, %f860, %f800, %f786;
	fma.rn.f32 	%f867, %f860, %f802, %f787;
	fma.rn.f32 	%f868, %f860, %f804, %f788;
	ld.shared.f32 	%f869, [%r49+32];
	ld.shared.f32 	%f870, [%r52+2048];
	fma.rn.f32 	%f871, %f869, %f870, %f791;
	ld.shared.f32 	%f872, [%r52+2052];
	fma.rn.f32 	%f873, %f869, %f872, %f793;
	ld.shared.f32 	%f874, [%r52+2056];
	fma.rn.f32 	%f875, %f869, %f874, %f795;
	ld.shared.f32 	%f876, [%r52+2060];
	fma.rn.f32 	%f877, %f869, %f876, %f797;
	ld.shared.f32 	%f878, [%r52+2064];
	fma.rn.f32 	%f879, %f869, %f878, %f799;
	ld.shared.f32 	%f880, [%r52+2068];
	fma.rn.f32 	%f881, %f869, %f880, %f801;
	ld.shared.f32 	%f882, [%r52+2072];
	fma.rn.f32 	%f883, %f869, %f882, %f803;
	ld.shared.f32 	%f884, [%r52+2076];
	fma.rn.f32 	%f885, %f869, %f884, %f805;
	ld.shared.f32 	%f886, [%r49+96];
	fma.rn.f32 	%f887, %f886, %f870, %f807;
	fma.rn.f32 	%f888, %f886, %f872, %f808;
	fma.rn.f32 	%f889, %f886, %f874, %f809;
	fma.rn.f32 	%f890, %f886, %f876, %f810;
	fma.rn.f32 	%f891, %f886, %f878, %f811;
	fma.rn.f32 	%f892, %f886, %f880, %f812;
	fma.rn.f32 	%f893, %f886, %f882, %f813;
	fma.rn.f32 	%f894, %f886, %f884, %f814;
	ld.shared.f32 	%f895, [%r49+160];
	fma.rn.f32 	%f896, %f895, %f870, %f816;
	fma.rn.f32 	%f897, %f895, %f872, %f817;
	fma.rn.f32 	%f898, %f895, %f874, %f818;
	fma.rn.f32 	%f899, %f895, %f876, %f819;
	fma.rn.f32 	%f900, %f895, %f878, %f820;
	fma.rn.f32 	%f901, %f895, %f880, %f821;
	fma.rn.f32 	%f902, %f895, %f882, %f822;
	fma.rn.f32 	%f903, %f895, %f884, %f823;
	ld.shared.f32 	%f904, [%r49+224];
	fma.rn.f32 	%f905, %f904, %f870, %f825;
	fma.rn.f32 	%f906, %f904, %f872, %f826;
	fma.rn.f32 	%f907, %f904, %f874, %f827;
	fma.rn.f32 	%f908, %f904, %f876, %f828;
	fma.rn.f32 	%f909, %f904, %f878, %f829;
	fma.rn.f32 	%f910, %f904, %f880, %f830;
	fma.rn.f32 	%f911, %f904, %f882, %f831;
	fma.rn.f32 	%f912, %f904, %f884, %f832;
	ld.shared.f32 	%f913, [%r49+288];
	fma.rn.f32 	%f914, %f913, %f870, %f834;
	fma.rn.f32 	%f915, %f913, %f872, %f835;
	fma.rn.f32 	%f916, %f913, %f874, %f836;
	fma.rn.f32 	%f917, %f913, %f876, %f837;
	fma.rn.f32 	%f918, %f913, %f878, %f838;
	fma.rn.f32 	%f919, %f913, %f880, %f839;
	fma.rn.f32 	%f920, %f913, %f882, %f840;
	fma.rn.f32 	%f921, %f913, %f884, %f841;
	ld.shared.f32 	%f922, [%r49+352];
	fma.rn.f32 	%f923, %f922, %f870, %f843;
	fma.rn.f32 	%f924, %f922, %f872, %f844;
	fma.rn.f32 	%f925, %f922, %f874, %f845;
	fma.rn.f32 	%f926, %f922, %f876, %f846;
	fma.rn.f32 	%f927, %f922, %f878, %f847;
	fma.rn.f32 	%f928, %f922, %f880, %f848;
	fma.rn.f32 	%f929, %f922, %f882, %f849;
	fma.rn.f32 	%f930, %f922, %f884, %f850;
	ld.shared.f32 	%f931, [%r49+416];
	fma.rn.f32 	%f932, %f931, %f870, %f852;
	fma.rn.f32 	%f933, %f931, %f872, %f853;
	fma.rn.f32 	%f934, %f931, %f874, %f854;
	fma.rn.f32 	%f935, %f931, %f876, %f855;
	fma.rn.f32 	%f936, %f931, %f878, %f856;
	fma.rn.f32 	%f937, %f931, %f880, %f857;
	fma.rn.f32 	%f938, %f931, %f882, %f858;
	fma.rn.f32 	%f939, %f931, %f884, %f859;
	ld.shared.f32 	%f940, [%r49+480];
	fma.rn.f32 	%f941, %f940, %f870, %f861;
	fma.rn.f32 	%f942, %f940, %f872, %f862;
	fma.rn.f32 	%f943, %f940, %f874, %f863;
	fma.rn.f32 	%f944, %f940, %f876, %f864;
	fma.rn.f32 	%f945, %f940, %f878, %f865;
	fma.rn.f32 	%f946, %f940, %f880, %f866;
	fma.rn.f32 	%f947, %f940, %f882, %f867;
	fma.rn.f32 	%f948, %f940, %f884, %f868;
	ld.shared.f32 	%f949, [%r49+36];
	ld.shared.f32 	%f950, [%r52+2304];
	fma.rn.f32 	%f951, %f949, %f950, %f871;
	ld.shared.f32 	%f952, [%r52+2308];
	fma.rn.f32 	%f953, %f949, %f952, %f873;
	ld.shared.f32 	%f954, [%r52+2312];
	fma.rn.f32 	%f955, %f949, %f954, %f875;
	ld.shared.f32 	%f956, [%r52+2316];
	fma.rn.f32 	%f957, %f949, %f956, %f877;
	ld.shared.f32 	%f958, [%r52+2320];
	fma.rn.f32 	%f959, %f949, %f958, %f879;
	ld.shared.f32 	%f960, [%r52+2324];
	fma.rn.f32 	%f961, %f949, %f960, %f881;
	ld.shared.f32 	%f962, [%r52+2328];
	fma.rn.f32 	%f963, %f949, %f962, %f883;
	ld.shared.f32 	%f964, [%r52+2332];
	fma.rn.f32 	%f965, %f949, %f964, %f885;
	ld.shared.f32 	%f966, [%r49+100];
	fma.rn.f32 	%f967, %f966, %f950, %f887;
	fma.rn.f32 	%f968, %f966, %f952, %f888;
	fma.rn.f32 	%f969, %f966, %f954, %f889;
	fma.rn.f32 	%f970, %f966, %f956, %f890;
	fma.rn.f32 	%f971, %f966, %f958, %f891;
	fma.rn.f32 	%f972, %f966, %f960, %f892;
	fma.rn.f32 	%f973, %f966, %f962, %f893;
	fma.rn.f32 	%f974, %f966, %f964, %f894;
	ld.shared.f32 	%f975, [%r49+164];
	fma.rn.f32 	%f976, %f975, %f950, %f896;
	fma.rn.f32 	%f977, %f975, %f952, %f897;
	fma.rn.f32 	%f978, %f975, %f954, %f898;
	fma.rn.f32 	%f979, %f975, %f956, %f899;
	fma.rn.f32 	%f980, %f975, %f958, %f900;
	fma.rn.f32 	%f981, %f975, %f960, %f901;
	fma.rn.f32 	%f982, %f975, %f962, %f902;
	fma.rn.f32 	%f983, %f975, %f964, %f903;
	ld.shared.f32 	%f984, [%r49+228];
	fma.rn.f32 	%f985, %f984, %f950, %f905;
	fma.rn.f32 	%f986, %f984, %f952, %f906;
	fma.rn.f32 	%f987, %f984, %f954, %f907;
	fma.rn.f32 	%f988, %f984, %f956, %f908;
	fma.rn.f32 	%f989, %f984, %f958, %f909;
	fma.rn.f32 	%f990, %f984, %f960, %f910;
	fma.rn.f32 	%f991, %f984, %f962, %f911;
	fma.rn.f32 	%f992, %f984, %f964, %f912;
	ld.shared.f32 	%f993, [%r49+292];
	fma.rn.f32 	%f994, %f993, %f950, %f914;
	fma.rn.f32 	%f995, %f993, %f952, %f915;
	fma.rn.f32 	%f996, %f993, %f954, %f916;
	fma.rn.f32 	%f997, %f993, %f956, %f917;
	fma.rn.f32 	%f998, %f993, %f958, %f918;
	fma.rn.f32 	%f999, %f993, %f960, %f919;
	fma.rn.f32 	%f1000, %f993, %f962, %f920;
	fma.rn.f32 	%f1001, %f993, %f964, %f921;
	ld.shared.f32 	%f1002, [%r49+356];
	fma.rn.f32 	%f1003, %f1002, %f950, %f923;
	fma.rn.f32 	%f1004, %f1002, %f952, %f924;
	fma.rn.f32 	%f1005, %f1002, %f954, %f925;
	fma.rn.f32 	%f1006, %f1002, %f956, %f926;
	fma.rn.f32 	%f1007, %f1002, %f958, %f927;
	fma.rn.f32 	%f1008, %f1002, %f960, %f928;
	fma.rn.f32 	%f1009, %f1002, %f962, %f929;
	fma.rn.f32 	%f1010, %f1002, %f964, %f930;
	ld.shared.f32 	%f1011, [%r49+420];
	fma.rn.f32 	%f1012, %f1011, %f950, %f932;
	fma.rn.f32 	%f1013, %f1011, %f952, %f933;
	fma.rn.f32 	%f1014, %f1011, %f954, %f934;
	fma.rn.f32 	%f1015, %f1011, %f956, %f935;
	fma.rn.f32 	%f1016, %f1011, %f958, %f936;
	fma.rn.f32 	%f1017, %f1011, %f960, %f937;
	fma.rn.f32 	%f1018, %f1011, %f962, %f938;
	fma.rn.f32 	%f1019, %f1011, %f964, %f939;
	ld.shared.f32 	%f1020, [%r49+484];
	fma.rn.f32 	%f1021, %f1020, %f950, %f941;
	fma.rn.f32 	%f1022, %f1020, %f952, %f942;
	fma.rn.f32 	%f1023, %f1020, %f954, %f943;
	fma.rn.f32 	%f1024, %f1020, %f956, %f944;
	fma.rn.f32 	%f1025, %f1020, %f958, %f945;
	fma.rn.f32 	%f1026, %f1020, %f960, %f946;
	fma.rn.f32 	%f1027, %f1020, %f962, %f947;
	fma.rn.f32 	%f1028, %f1020, %f964, %f948;
	ld.shared.f32 	%f1029, [%r49+40];
	ld.shared.f32 	%f1030, [%r52+2560];
	fma.rn.f32 	%f1031, %f1029, %f1030, %f951;
	ld.shared.f32 	%f1032, [%r52+2564];
	fma.rn.f32 	%f1033, %f1029, %f1032, %f953;
	ld.shared.f32 	%f1034, [%r52+2568];
	fma.rn.f32 	%f1035, %f1029, %f1034, %f955;
	ld.shared.f32 	%f1036, [%r52+2572];
	fma.rn.f32 	%f1037, %f1029, %f1036, %f957;
	ld.shared.f32 	%f1038, [%r52+2576];
	fma.rn.f32 	%f1039, %f1029, %f1038, %f959;
	ld.shared.f32 	%f1040, [%r52+2580];
	fma.rn.f32 	%f1041, %f1029, %f1040, %f961;
	ld.shared.f32 	%f1042, [%r52+2584];
	fma.rn.f32 	%f1043, %f1029, %f1042, %f963;
	ld.shared.f32 	%f1044, [%r52+2588];
	fma.rn.f32 	%f1045, %f1029, %f1044, %f965;
	ld.shared.f32 	%f1046, [%r49+104];
	fma.rn.f32 	%f1047, %f1046, %f1030, %f967;
	fma.rn.f32 	%f1048, %f1046, %f1032, %f968;
	fma.rn.f32 	%f1049, %f1046, %f1034, %f969;
	fma.rn.f32 	%f1050, %f1046, %f1036, %f970;
	fma.rn.f32 	%f1051, %f1046, %f1038, %f971;
	fma.rn.f32 	%f1052, %f1046, %f1040, %f972;
	fma.rn.f32 	%f1053, %f1046, %f1042, %f973;
	fma.rn.f32 	%f1054, %f1046, %f1044, %f974;
	ld.shared.f32 	%f1055, [%r49+168];
	fma.rn.f32 	%f1056, %f1055, %f1030, %f976;
	fma.rn.f32 	%f1057, %f1055, %f1032, %f977;
	fma.rn.f32 	%f1058, %f1055, %f1034, %f978;
	fma.rn.f32 	%f1059, %f1055, %f1036, %f979;
	fma.rn.f32 	%f1060, %f1055, %f1038, %f980;
	fma.rn.f32 	%f1061, %f1055, %f1040, %f981;
	fma.rn.f32 	%f1062, %f1055, %f1042, %f982;
	fma.rn.f32 	%f1063, %f1055, %f1044, %f983;
	ld.shared.f32 	%f1064, [%r49+232];
	fma.rn.f32 	%f1065, %f1064, %f1030, %f985;
	fma.rn.f32 	%f1066, %f1064, %f1032, %f986;
	fma.rn.f32 	%f1067, %f1064, %f1034, %f987;
	fma.rn.f32 	%f1068, %f1064, %f1036, %f988;
	fma.rn.f32 	%f1069, %f1064, %f1038, %f989;
	fma.rn.f32 	%f1070, %f1064, %f1040, %f990;
	fma.rn.f32 	%f1071, %f1064, %f1042, %f991;
	fma.rn.f32 	%f1072, %f1064, %f1044, %f992;
	ld.shared.f32 	%f1073, [%r49+296];
	fma.rn.f32 	%f1074, %f1073, %f1030, %f994;
	fma.rn.f32 	%f1075, %f1073, %f1032, %f995;
	fma.rn.f32 	%f1076, %f1073, %f1034, %f996;
	fma.rn.f32 	%f1077, %f1073, %f1036, %f997;
	fma.rn.f32 	%f1078, %f1073, %f1038, %f998;
	fma.rn.f32 	%f1079, %f1073, %f1040, %f999;
	fma.rn.f32 	%f1080, %f1073, %f1042, %f1000;
	fma.rn.f32 	%f1081, %f1073, %f1044, %f1001;
	ld.shared.f32 	%f1082, [%r49+360];
	fma.rn.f32 	%f1083, %f1082, %f1030, %f1003;
	fma.rn.f32 	%f1084, %f1082, %f1032, %f1004;
	fma.rn.f32 	%f1085, %f1082, %f1034, %f1005;
	fma.rn.f32 	%f1086, %f1082, %f1036, %f1006;
	fma.rn.f32 	%f1087, %f1082, %f1038, %f1007;
	fma.rn.f32 	%f1088, %f1082, %f1040, %f1008;
	fma.rn.f32 	%f1089, %f1082, %f1042, %f1009;
	fma.rn.f32 	%f1090, %f1082, %f1044, %f1010;
	ld.shared.f32 	%f1091, [%r49+424];
	fma.rn.f32 	%f1092, %f1091, %f1030, %f1012;
	fma.rn.f32 	%f1093, %f1091, %f1032, %f1013;
	fma.rn.f32 	%f1094, %f1091, %f1034, %f1014;
	fma.rn.f32 	%f1095, %f1091, %f1036, %f1015;
	fma.rn.f32 	%f1096, %f1091, %f1038, %f1016;
	fma.rn.f32 	%f1097, %f1091, %f1040, %f1017;
	fma.rn.f32 	%f1098, %f1091, %f1042, %f1018;
	fma.rn.f32 	%f1099, %f1091, %f1044, %f1019;
	ld.shared.f32 	%f1100, [%r49+488];
	fma.rn.f32 	%f1101, %f1100, %f1030, %f1021;
	fma.rn.f32 	%f1102, %f1100, %f1032, %f1022;
	fma.rn.f32 	%f1103, %f1100, %f1034, %f1023;
	fma.rn.f32 	%f1104, %f1100, %f1036, %f1024;
	fma.rn.f32 	%f1105, %f1100, %f1038, %f1025;
	fma.rn.f32 	%f1106, %f1100, %f1040, %f1026;
	fma.rn.f32 	%f1107, %f1100, %f1042, %f1027;
	fma.rn.f32 	%f1108, %f1100, %f1044, %f1028;
	ld.shared.f32 	%f1109, [%r49+44];
	ld.shared.f32 	%f1110, [%r52+2816];
	fma.rn.f32 	%f1111, %f1109, %f1110, %f1031;
	ld.shared.f32 	%f1112, [%r52+2820];
	fma.rn.f32 	%f1113, %f1109, %f1112, %f1033;
	ld.shared.f32 	%f1114, [%r52+2824];
	fma.rn.f32 	%f1115, %f1109, %f1114, %f1035;
	ld.shared.f32 	%f1116, [%r52+2828];
	fma.rn.f32 	%f1117, %f1109, %f1116, %f1037;
	ld.shared.f32 	%f1118, [%r52+2832];
	fma.rn.f32 	%f1119, %f1109, %f1118, %f1039;
	ld.shared.f32 	%f1120, [%r52+2836];
	fma.rn.f32 	%f1121, %f1109, %f1120, %f1041;
	ld.shared.f32 	%f1122, [%r52+2840];
	fma.rn.f32 	%f1123, %f1109, %f1122, %f1043;
	ld.shared.f32 	%f1124, [%r52+2844];
	fma.rn.f32 	%f1125, %f1109, %f1124, %f1045;
	ld.shared.f32 	%f1126, [%r49+108];
	fma.rn.f32 	%f1127, %f1126, %f1110, %f1047;
	fma.rn.f32 	%f1128, %f1126, %f1112, %f1048;
	fma.rn.f32 	%f1129, %f1126, %f1114, %f1049;
	fma.rn.f32 	%f1130, %f1126, %f1116, %f1050;
	fma.rn.f32 	%f1131, %f1126, %f1118, %f1051;
	fma.rn.f32 	%f1132, %f1126, %f1120, %f1052;
	fma.rn.f32 	%f1133, %f1126, %f1122, %f1053;
	fma.rn.f32 	%f1134, %f1126, %f1124, %f1054;
	ld.shared.f32 	%f1135, [%r49+172];
	fma.rn.f32 	%f1136, %f1135, %f1110, %f1056;
	fma.rn.f32 	%f1137, %f1135, %f1112, %f1057;
	fma.rn.f32 	%f1138, %f1135, %f1114, %f1058;
	fma.rn.f32 	%f1139, %f1135, %f1116, %f1059;
	fma.rn.f32 	%f1140, %f1135, %f1118, %f1060;
	fma.rn.f32 	%f1141, %f1135, %f1120, %f1061;
	fma.rn.f32 	%f1142, %f1135, %f1122, %f1062;
	fma.rn.f32 	%f1143, %f1135, %f1124, %f1063;
	ld.shared.f32 	%f1144, [%r49+236];
	fma.rn.f32 	%f1145, %f1144, %f1110, %f1065;
	fma.rn.f32 	%f1146, %f1144, %f1112, %f1066;
	fma.rn.f32 	%f1147, %f1144, %f1114, %f1067;
	fma.rn.f32 	%f1148, %f1144, %f1116, %f1068;
	fma.rn.f32 	%f1149, %f1144, %f1118, %f1069;
	fma.rn.f32 	%f1150, %f1144, %f1120, %f1070;
	fma.rn.f32 	%f1151, %f1144, %f1122, %f1071;
	fma.rn.f32 	%f1152, %f1144, %f1124, %f1072;
	ld.shared.f32 	%f1153, [%r49+300];
	fma.rn.f32 	%f1154, %f1153, %f1110, %f1074;
	fma.rn.f32 	%f1155, %f1153, %f1112, %f1075;
	fma.rn.f32 	%f1156, %f1153, %f1114, %f1076;
	fma.rn.f32 	%f1157, %f1153, %f1116, %f1077;
	fma.rn.f32 	%f1158, %f1153, %f1118, %f1078;
	fma.rn.f32 	%f1159, %f1153, %f1120, %f1079;
	fma.rn.f32 	%f1160, %f1153, %f1122, %f1080;
	fma.rn.f32 	%f1161, %f1153, %f1124, %f1081;
	ld.shared.f32 	%f1162, [%r49+364];
	fma.rn.f32 	%f1163, %f1162, %f1110, %f1083;
	fma.rn.f32 	%f1164, %f1162, %f1112, %f1084;
	fma.rn.f32 	%f1165, %f1162, %f1114, %f1085;
	fma.rn.f32 	%f1166, %f1162, %f1116, %f1086;
	fma.rn.f32 	%f1167, %f1162, %f1118, %f1087;
	fma.rn.f32 	%f1168, %f1162, %f1120, %f1088;
	fma.rn.f32 	%f1169, %f1162, %f1122, %f1089;
	fma.rn.f32 	%f1170, %f1162, %f1124, %f1090;
	ld.shared.f32 	%f1171, [%r49+428];
	fma.rn.f32 	%f1172, %f1171, %f1110, %f1092;
	fma.rn.f32 	%f1173, %f1171, %f1112, %f1093;
	fma.rn.f32 	%f1174, %f1171, %f1114, %f1094;
	fma.rn.f32 	%f1175, %f1171, %f1116, %f1095;
	fma.rn.f32 	%f1176, %f1171, %f1118, %f1096;
	fma.rn.f32 	%f1177, %f1171, %f1120, %f1097;
	fma.rn.f32 	%f1178, %f1171, %f1122, %f1098;
	fma.rn.f32 	%f1179, %f1171, %f1124, %f1099;
	ld.shared.f32 	%f1180, [%r49+492];
	fma.rn.f32 	%f1181, %f1180, %f1110, %f1101;
	fma.rn.f32 	%f1182, %f1180, %f1112, %f1102;
	fma.rn.f32 	%f1183, %f1180, %f1114, %f1103;
	fma.rn.f32 	%f1184, %f1180, %f1116, %f1104;
	fma.rn.f32 	%f1185, %f1180, %f1118, %f1105;
	fma.rn.f32 	%f1186, %f1180, %f1120, %f1106;
	fma.rn.f32 	%f1187, %f1180, %f1122, %f1107;
	fma.rn.f32 	%f1188, %f1180, %f1124, %f1108;
	ld.shared.f32 	%f1189, [%r49+48];
	ld.shared.f32 	%f1190, [%r52+3072];
	fma.rn.f32 	%f1191, %f1189, %f1190, %f1111;
	ld.shared.f32 	%f1192, [%r52+3076];
	fma.rn.f32 	%f1193, %f1189, %f1192, %f1113;
	ld.shared.f32 	%f1194, [%r52+3080];
	fma.rn.f32 	%f1195, %f1189, %f1194, %f1115;
	ld.shared.f32 	%f1196, [%r52+3084];
	fma.rn.f32 	%f1197, %f1189, %f1196, %f1117;
	ld.shared.f32 	%f1198, [%r52+3088];
	fma.rn.f32 	%f1199, %f1189, %f1198, %f1119;
	ld.shared.f32 	%f1200, [%r52+3092];
	fma.rn.f32 	%f1201, %f1189, %f1200, %f1121;
	ld.shared.f32 	%f1202, [%r52+3096];
	fma.rn.f32 	%f1203, %f1189, %f1202, %f1123;
	ld.shared.f32 	%f1204, [%r52+3100];
	fma.rn.f32 	%f1205, %f1189, %f1204, %f1125;
	ld.shared.f32 	%f1206, [%r49+112];
	fma.rn.f32 	%f1207, %f1206, %f1190, %f1127;
	fma.rn.f32 	%f1208, %f1206, %f1192, %f1128;
	fma.rn.f32 	%f1209, %f1206, %f1194, %f1129;
	fma.rn.f32 	%f1210, %f1206, %f1196, %f1130;
	fma.rn.f32 	%f1211, %f1206, %f1198, %f1131;
	fma.rn.f32 	%f1212, %f1206, %f1200, %f1132;
	fma.rn.f32 	%f1213, %f1206, %f1202, %f1133;
	fma.rn.f32 	%f1214, %f1206, %f1204, %f1134;
	ld.shared.f32 	%f1215, [%r49+176];
	fma.rn.f32 	%f1216, %f1215, %f1190, %f1136;
	fma.rn.f32 	%f1217, %f1215, %f1192, %f1137;
	fma.rn.f32 	%f1218, %f1215, %f1194, %f1138;
	fma.rn.f32 	%f1219, %f1215, %f1196, %f1139;
	fma.rn.f32 	%f1220, %f1215, %f1198, %f1140;
	fma.rn.f32 	%f1221, %f1215, %f1200, %f1141;
	fma.rn.f32 	%f1222, %f1215, %f1202, %f1142;
	fma.rn.f32 	%f1223, %f1215, %f1204, %f1143;
	ld.shared.f32 	%f1224, [%r49+240];
	fma.rn.f32 	%f1225, %f1224, %f1190, %f1145;
	fma.rn.f32 	%f1226, %f1224, %f1192, %f1146;
	fma.rn.f32 	%f1227, %f1224, %f1194, %f1147;
	fma.rn.f32 	%f1228, %f1224, %f1196, %f1148;
	fma.rn.f32 	%f1229, %f1224, %f1198, %f1149;
	fma.rn.f32 	%f1230, %f1224, %f1200, %f1150;
	fma.rn.f32 	%f1231, %f1224, %f1202, %f1151;
	fma.rn.f32 	%f1232, %f1224, %f1204, %f1152;
	ld.shared.f32 	%f1233, [%r49+304];
	fma.rn.f32 	%f1234, %f1233, %f1190, %f1154;
	fma.rn.f32 	%f1235, %f1233, %f1192, %f1155;
	fma.rn.f32 	%f1236, %f1233, %f1194, %f1156;
	fma.rn.f32 	%f1237, %f1233, %f1196, %f1157;
	fma.rn.f32 	%f1238, %f1233, %f1198, %f1158;
	fma.rn.f32 	%f1239, %f1233, %f1200, %f1159;
	fma.rn.f32 	%f1240, %f1233, %f1202, %f1160;
	fma.rn.f32 	%f1241, %f1233, %f1204, %f1161;
	ld.shared.f32 	%f1242, [%r49+368];
	fma.rn.f32 	%f1243, %f1242, %f1190, %f1163;
	fma.rn.f32 	%f1244, %f1242, %f1192, %f1164;
	fma.rn.f32 	%f1245, %f1242, %f1194, %f1165;
	fma.rn.f32 	%f1246, %f1242, %f1196, %f1166;
	fma.rn.f32 	%f1247, %f1242, %f1198, %f1167;
	fma.rn.f32 	%f1248, %f1242, %f1200, %f1168;
	fma.rn.f32 	%f1249, %f1242, %f1202, %f1169;
	fma.rn.f32 	%f1250, %f1242, %f1204, %f1170;
	ld.shared.f32 	%f1251, [%r49+432];
	fma.rn.f32 	%f1252, %f1251, %f1190, %f1172;
	fma.rn.f32 	%f1253, %f1251, %f1192, %f1173;
	fma.rn.f32 	%f1254, %f1251, %f1194, %f1174;
	fma.rn.f32 	%f1255, %f1251, %f1196, %f1175;
	fma.rn.f32 	%f1256, %f1251, %f1198, %f1176;
	fma.rn.f32 	%f1257, %f1251, %f1200, %f1177;
	fma.rn.f32 	%f1258, %f1251, %f1202, %f1178;
	fma.rn.f32 	%f1259, %f1251, %f1204, %f1179;
	ld.shared.f32 	%f1260, [%r49+496];
	fma.rn.f32 	%f1261, %f1260, %f1190, %f1181;
	fma.rn.f32 	%f1262, %f1260, %f1192, %f1182;
	fma.rn.f32 	%f1263, %f1260, %f1194, %f1183;
	fma.rn.f32 	%f1264, %f1260, %f1196, %f1184;
	fma.rn.f32 	%f1265, %f1260, %f1198, %f1185;
	fma.rn.f32 	%f1266, %f1260, %f1200, %f1186;
	fma.rn.f32 	%f1267, %f1260, %f1202, %f1187;
	fma.rn.f32 	%f1268, %f1260, %f1204, %f1188;
	ld.shared.f32 	%f1269, [%r49+52];
	ld.shared.f32 	%f1270, [%r52+3328];
	fma.rn.f32 	%f1271, %f1269, %f1270, %f1191;
	ld.shared.f32 	%f1272, [%r52+3332];
	fma.rn.f32 	%f1273, %f1269, %f1272, %f1193;
	ld.shared.f32 	%f1274, [%r52+3336];
	fma.rn.f32 	%f1275, %f1269, %f1274, %f1195;
	ld.shared.f32 	%f1276, [%r52+3340];
	fma.rn.f32 	%f1277, %f1269, %f1276, %f1197;
	ld.shared.f32 	%f1278, [%r52+3344];
	fma.rn.f32 	%f1279, %f1269, %f1278, %f1199;
	ld.shared.f32 	%f1280, [%r52+3348];
	fma.rn.f32 	%f1281, %f1269, %f1280, %f1201;
	ld.shared.f32 	%f1282, [%r52+3352];
	fma.rn.f32 	%f1283, %f1269, %f1282, %f1203;
	ld.shared.f32 	%f1284, [%r52+3356];
	fma.rn.f32 	%f1285, %f1269, %f1284, %f1205;
	ld.shared.f32 	%f1286, [%r49+116];
	fma.rn.f32 	%f1287, %f1286, %f1270, %f1207;
	fma.rn.f32 	%f1288, %f1286, %f1272, %f1208;
	fma.rn.f32 	%f1289, %f1286, %f1274, %f1209;
	fma.rn.f32 	%f1290, %f1286, %f1276, %f1210;
	fma.rn.f32 	%f1291, %f1286, %f1278, %f1211;
	fma.rn.f32 	%f1292, %f1286, %f1280, %f1212;
	fma.rn.f32 	%f1293, %f1286, %f1282, %f1213;
	fma.rn.f32 	%f1294, %f1286, %f1284, %f1214;
	ld.shared.f32 	%f1295, [%r49+180];
	fma.rn.f32 	%f1296, %f1295, %f1270, %f1216;
	fma.rn.f32 	%f1297, %f1295, %f1272, %f1217;
	fma.rn.f32 	%f1298, %f1295, %f1274, %f1218;
	fma.rn.f32 	%f1299, %f1295, %f1276, %f1219;
	fma.rn.f32 	%f1300, %f1295, %f1278, %f1220;
	fma.rn.f32 	%f1301, %f1295, %f1280, %f1221;
	fma.rn.f32 	%f1302, %f1295, %f1282, %f1222;
	fma.rn.f32 	%f1303, %f1295, %f1284, %f1223;
	ld.shared.f32 	%f1304, [%r49+244];
	fma.rn.f32 	%f1305, %f1304, %f1270, %f1225;
	fma.rn.f32 	%f1306, %f1304, %f1272, %f1226;
	fma.rn.f32 	%f1307, %f1304, %f1274, %f1227;
	fma.rn.f32 	%f1308, %f1304, %f1276, %f1228;
	fma.rn.f32 	%f1309, %f1304, %f1278, %f1229;
	fma.rn.f32 	%f1310, %f1304, %f1280, %f1230;
	fma.rn.f32 	%f1311, %f1304, %f1282, %f1231;
	fma.rn.f32 	%f1312, %f1304, %f1284, %f1232;
	ld.shared.f32 	%f1313, [%r49+308];
	fma.rn.f32 	%f1314, %f1313, %f1270, %f1234;
	fma.rn.f32 	%f1315, %f1313, %f1272, %f1235;
	fma.rn.f32 	%f1316, %f1313, %f1274, %f1236;
	fma.rn.f32 	%f1317, %f1313, %f1276, %f1237;
	fma.rn.f32 	%f1318, %f1313, %f1278, %f1238;
	fma.rn.f32 	%f1319, %f1313, %f1280, %f1239;
	fma.rn.f32 	%f1320, %f1313, %f1282, %f1240;
	fma.rn.f32 	%f1321, %f1313, %f1284, %f1241;
	ld.shared.f32 	%f1322, [%r49+372];
	fma.rn.f32 	%f1323, %f1322, %f1270, %f1243;
	fma.rn.f32 	%f1324, %f1322, %f1272, %f1244;
	fma.rn.f32 	%f1325, %f1322, %f1274, %f1245;
	fma.rn.f32 	%f1326, %f1322, %f1276, %f1246;
	fma.rn.f32 	%f1327, %f1322, %f1278, %f1247;
	fma.rn.f32 	%f1328, %f1322, %f1280, %f1248;
	fma.rn.f32 	%f1329, %f1322, %f1282, %f1249;
	fma.rn.f32 	%f1330, %f1322, %f1284, %f1250;
	ld.shared.f32 	%f1331, [%r49+436];
	fma.rn.f32 	%f1332, %f1331, %f1270, %f1252;
	fma.rn.f32 	%f1333, %f1331, %f1272, %f1253;
	fma.rn.f32 	%f1334, %f1331, %f1274, %f1254;
	fma.rn.f32 	%f1335, %f1331, %f1276, %f1255;
	fma.rn.f32 	%f1336, %f1331, %f1278, %f1256;
	fma.rn.f32 	%f1337, %f1331, %f1280, %f1257;
	fma.rn.f32 	%f1338, %f1331, %f1282, %f1258;
	fma.rn.f32 	%f1339, %f1331, %f1284, %f1259;
	ld.shared.f32 	%f1340, [%r49+500];
	fma.rn.f32 	%f1341, %f1340, %f1270, %f1261;
	fma.rn.f32 	%f1342, %f1340, %f1272, %f1262;
	fma.rn.f32 	%f1343, %f1340, %f1274, %f1263;
	fma.rn.f32 	%f1344, %f1340, %f1276, %f1264;
	fma.rn.f32 	%f1345, %f1340, %f1278, %f1265;
	fma.rn.f32 	%f1346, %f1340, %f1280, %f1266;
	fma.rn.f32 	%f1347, %f1340, %f1282, %f1267;
	fma.rn.f32 	%f1348, %f1340, %f1284, %f1268;
	ld.shared.f32 	%f1349, [%r49+56];
	ld.shared.f32 	%f1350, [%r52+3584];
	fma.rn.f32 	%f1351, %f1349, %f1350, %f1271;
	ld.shared.f32 	%f1352, [%r52+3588];
	fma.rn.f32 	%f1353, %f1349, %f1352, %f1273;
	ld.shared.f32 	%f1354, [%r52+3592];
	fma.rn.f32 	%f1355, %f1349, %f1354, %f1275;
	ld.shared.f32 	%f1356, [%r52+3596];
	fma.rn.f32 	%f1357, %f1349, %f1356, %f1277;
	ld.shared.f32 	%f1358, [%r52+3600];
	fma.rn.f32 	%f1359, %f1349, %f1358, %f1279;
	ld.shared.f32 	%f1360, [%r52+3604];
	fma.rn.f32 	%f1361, %f1349, %f1360, %f1281;
	ld.shared.f32 	%f1362, [%r52+3608];
	fma.rn.f32 	%f1363, %f1349, %f1362, %f1283;
	ld.shared.f32 	%f1364, [%r52+3612];
	fma.rn.f32 	%f1365, %f1349, %f1364, %f1285;
	ld.shared.f32 	%f1366, [%r49+120];
	fma.rn.f32 	%f1367, %f1366, %f1350, %f1287;
	fma.rn.f32 	%f1368, %f1366, %f1352, %f1288;
	fma.rn.f32 	%f1369, %f1366, %f1354, %f1289;
	fma.rn.f32 	%f1370, %f1366, %f1356, %f1290;
	fma.rn.f32 	%f1371, %f1366, %f1358, %f1291;
	fma.rn.f32 	%f1372, %f1366, %f1360, %f1292;
	fma.rn.f32 	%f1373, %f1366, %f1362, %f1293;
	fma.rn.f32 	%f1374, %f1366, %f1364, %f1294;
	ld.shared.f32 	%f1375, [%r49+184];
	fma.rn.f32 	%f1376, %f1375, %f1350, %f1296;
	fma.rn.f32 	%f1377, %f1375, %f1352, %f1297;
	fma.rn.f32 	%f1378, %f1375, %f1354, %f1298;
	fma.rn.f32 	%f1379, %f1375, %f1356, %f1299;
	fma.rn.f32 	%f1380, %f1375, %f1358, %f1300;
	fma.rn.f32 	%f1381, %f1375, %f1360, %f1301;
	fma.rn.f32 	%f1382, %f1375, %f1362, %f1302;
	fma.rn.f32 	%f1383, %f1375, %f1364, %f1303;
	ld.shared.f32 	%f1384, [%r49+248];
	fma.rn.f32 	%f1385, %f1384, %f1350, %f1305;
	fma.rn.f32 	%f1386, %f1384, %f1352, %f1306;
	fma.rn.f32 	%f1387, %f1384, %f1354, %f1307;
	fma.rn.f32 	%f1388, %f1384, %f1356, %f1308;
	fma.rn.f32 	%f1389, %f1384, %f1358, %f1309;
	fma.rn.f32 	%f1390, %f1384, %f1360, %f1310;
	fma.rn.f32 	%f1391, %f1384, %f1362, %f1311;
	fma.rn.f32 	%f1392, %f1384, %f1364, %f1312;
	ld.shared.f32 	%f1393, [%r49+312];
	fma.rn.f32 	%f1394, %f1393, %f1350, %f1314;
	fma.rn.f32 	%f1395, %f1393, %f1352, %f1315;
	fma.rn.f32 	%f1396, %f1393, %f1354, %f1316;
	fma.rn.f32 	%f1397, %f1393, %f1356, %f1317;
	fma.rn.f32 	%f1398, %f1393, %f1358, %f1318;
	fma.rn.f32 	%f1399, %f1393, %f1360, %f1319;
	fma.rn.f32 	%f1400, %f1393, %f1362, %f1320;
	fma.rn.f32 	%f1401, %f1393, %f1364, %f1321;
	ld.shared.f32 	%f1402, [%r49+376];
	fma.rn.f32 	%f1403, %f1402, %f1350, %f1323;
	fma.rn.f32 	%f1404, %f1402, %f1352, %f1324;
	fma.rn.f32 	%f1405, %f1402, %f1354, %f1325;
	fma.rn.f32 	%f1406, %f1402, %f1356, %f1326;
	fma.rn.f32 	%f1407, %f1402, %f1358, %f1327;
	fma.rn.f32 	%f1408, %f1402, %f1360, %f1328;
	fma.rn.f32 	%f1409, %f1402, %f1362, %f1329;
	fma.rn.f32 	%f1410, %f1402, %f1364, %f1330;
	ld.shared.f32 	%f1411, [%r49+440];
	fma.rn.f32 	%f1412, %f1411, %f1350, %f1332;
	fma.rn.f32 	%f1413, %f1411, %f1352, %f1333;
	fma.rn.f32 	%f1414, %f1411, %f1354, %f1334;
	fma.rn.f32 	%f1415, %f1411, %f1356, %f1335;
	fma.rn.f32 	%f1416, %f1411, %f1358, %f1336;
	fma.rn.f32 	%f1417, %f1411, %f1360, %f1337;
	fma.rn.f32 	%f1418, %f1411, %f1362, %f1338;
	fma.rn.f32 	%f1419, %f1411, %f1364, %f1339;
	ld.shared.f32 	%f1420, [%r49+504];
	fma.rn.f32 	%f1421, %f1420, %f1350, %f1341;
	fma.rn.f32 	%f1422, %f1420, %f1352, %f1342;
	fma.rn.f32 	%f1423, %f1420, %f1354, %f1343;
	fma.rn.f32 	%f1424, %f1420, %f1356, %f1344;
	fma.rn.f32 	%f1425, %f1420, %f1358, %f1345;
	fma.rn.f32 	%f1426, %f1420, %f1360, %f1346;
	fma.rn.f32 	%f1427, %f1420, %f1362, %f1347;
	fma.rn.f32 	%f1428, %f1420, %f1364, %f1348;
	ld.shared.f32 	%f1429, [%r49+60];
	ld.shared.f32 	%f1430, [%r52+3840];
	fma.rn.f32 	%f1764, %f1429, %f1430, %f1351;
	ld.shared.f32 	%f1431, [%r52+3844];
	fma.rn.f32 	%f1763, %f1429, %f1431, %f1353;
	ld.shared.f32 	%f1432, [%r52+3848];
	fma.rn.f32 	%f1762, %f1429, %f1432, %f1355;
	ld.shared.f32 	%f1433, [%r52+3852];
	fma.rn.f32 	%f1761, %f1429, %f1433, %f1357;
	ld.shared.f32 	%f1434, [%r52+3856];
	fma.rn.f32 	%f1760, %f1429, %f1434, %f1359;
	ld.shared.f32 	%f1435, [%r52+3860];
	fma.rn.f32 	%f1759, %f1429, %f1435, %f1361;
	ld.shared.f32 	%f1436, [%r52+3864];
	fma.rn.f32 	%f1758, %f1429, %f1436, %f1363;
	ld.shared.f32 	%f1437, [%r52+3868];
	fma.rn.f32 	%f1757, %f1429, %f1437, %f1365;
	ld.shared.f32 	%f1438, [%r49+124];
	fma.rn.f32 	%f1756, %f1438, %f1430, %f1367;
	fma.rn.f32 	%f1755, %f1438, %f1431, %f1368;
	fma.rn.f32 	%f1754, %f1438, %f1432, %f1369;
	fma.rn.f32 	%f1753, %f1438, %f1433, %f1370;
	fma.rn.f32 	%f1752, %f1438, %f1434, %f1371;
	fma.rn.f32 	%f1751, %f1438, %f1435, %f1372;
	fma.rn.f32 	%f1750, %f1438, %f1436, %f1373;
	fma.rn.f32 	%f1749, %f1438, %f1437, %f1374;
	ld.shared.f32 	%f1439, [%r49+188];
	fma.rn.f32 	%f1748, %f1439, %f1430, %f1376;
	fma.rn.f32 	%f1747, %f1439, %f1431, %f1377;
	fma.rn.f32 	%f1746, %f1439, %f1432, %f1378;
	fma.rn.f32 	%f1745, %f1439, %f1433, %f1379;
	fma.rn.f32 	%f1744, %f1439, %f1434, %f1380;
	fma.rn.f32 	%f1743, %f1439, %f1435, %f1381;
	fma.rn.f32 	%f1742, %f1439, %f1436, %f1382;
	fma.rn.f32 	%f1741, %f1439, %f1437, %f1383;
	ld.shared.f32 	%f1440, [%r49+252];
	fma.rn.f32 	%f1740, %f1440, %f1430, %f1385;
	fma.rn.f32 	%f1739, %f1440, %f1431, %f1386;
	fma.rn.f32 	%f1738, %f1440, %f1432, %f1387;
	fma.rn.f32 	%f1737, %f1440, %f1433, %f1388;
	fma.rn.f32 	%f1736, %f1440, %f1434, %f1389;
	fma.rn.f32 	%f1735, %f1440, %f1435, %f1390;
	fma.rn.f32 	%f1734, %f1440, %f1436, %f1391;
	fma.rn.f32 	%f1733, %f1440, %f1437, %f1392;
	ld.shared.f32 	%f1441, [%r49+316];
	fma.rn.f32 	%f1732, %f1441, %f1430, %f1394;
	fma.rn.f32 	%f1731, %f1441, %f1431, %f1395;
	fma.rn.f32 	%f1730, %f1441, %f1432, %f1396;
	fma.rn.f32 	%f1729, %f1441, %f1433, %f1397;
	fma.rn.f32 	%f1728, %f1441, %f1434, %f1398;
	fma.rn.f32 	%f1727, %f1441, %f1435, %f1399;
	fma.rn.f32 	%f1726, %f1441, %f1436, %f1400;
	fma.rn.f32 	%f1725, %f1441, %f1437, %f1401;
	ld.shared.f32 	%f1442, [%r49+380];
	fma.rn.f32 	%f1724, %f1442, %f1430, %f1403;
	fma.rn.f32 	%f1723, %f1442, %f1431, %f1404;
	fma.rn.f32 	%f1722, %f1442, %f1432, %f1405;
	fma.rn.f32 	%f1721, %f1442, %f1433, %f1406;
	fma.rn.f32 	%f1720, %f1442, %f1434, %f1407;
	fma.rn.f32 	%f1719, %f1442, %f1435, %f1408;
	fma.rn.f32 	%f1718, %f1442, %f1436, %f1409;
	fma.rn.f32 	%f1717, %f1442, %f1437, %f1410;
	ld.shared.f32 	%f1443, [%r49+444];
	fma.rn.f32 	%f1716, %f1443, %f1430, %f1412;
	fma.rn.f32 	%f1715, %f1443, %f1431, %f1413;
	fma.rn.f32 	%f1714, %f1443, %f1432, %f1414;
	fma.rn.f32 	%f1713, %f1443, %f1433, %f1415;
	fma.rn.f32 	%f1712, %f1443, %f1434, %f1416;
	fma.rn.f32 	%f1711, %f1443, %f1435, %f1417;
	fma.rn.f32 	%f1710, %f1443, %f1436, %f1418;
	fma.rn.f32 	%f1709, %f1443, %f1437, %f1419;
	ld.shared.f32 	%f1444, [%r49+508];
	fma.rn.f32 	%f1708, %f1444, %f1430, %f1421;
	fma.rn.f32 	%f1707, %f1444, %f1431, %f1422;
	fma.rn.f32 	%f1706, %f1444, %f1432, %f1423;
	fma.rn.f32 	%f1705, %f1444, %f1433, %f1424;
	fma.rn.f32 	%f1704, %f1444, %f1434, %f1425;
	fma.rn.f32 	%f1703, %f1444, %f1435, %f1426;
	fma.rn.f32 	%f1702, %f1444, %f1436, %f1427;
	fma.rn.f32 	%f1701, %f1444, %f1437, %f1428;
	bar.sync 	0;
	add.s32 	%r62, %r62, 16;
	add.s64 	%rd99, %rd99, %rd20;
	setp.lt.s32 	%p2, %r62, %r11;
	@%p2 bra 	$L__BB1_2;
$L__BB1_3:
	add.s32 	%r53, %r5, %r4;
	cvt.s64.s32 	%rd65, %r53;
	cvta.to.global.u64 	%rd66, %rd26;
	mad.lo.s32 	%r54, %r3, %r10, %r2;
	cvt.s64.s32 	%rd67, %r54;
	add.s64 	%rd68, %rd67, %rd65;
	shl.b64 	%rd69, %rd68, 2;
	add.s64 	%rd70, %rd66, %rd69;
	ld.global.f32 	%f1445, [%rd70];
	mul.f32 	%f1446, %f194, %f1445;
	fma.rn.f32 	%f1447, %f193, %f1764, %f1446;
	st.global.f32 	[%rd70], %f1447;
	ld.global.f32 	%f1448, [%rd70+4];
	mul.f32 	%f1449, %f194, %f1448;
	fma.rn.f32 	%f1450, %f193, %f1763, %f1449;
	st.global.f32 	[%rd70+4], %f1450;
	ld.global.f32 	%f1451, [%rd70+8];
	mul.f32 	%f1452, %f194, %f1451;
	fma.rn.f32 	%f1453, %f193, %f1762, %f1452;
	st.global.f32 	[%rd70+8], %f1453;
	ld.global.f32 	%f1454, [%rd70+12];
	mul.f32 	%f1455, %f194, %f1454;
	fma.rn.f32 	%f1456, %f193, %f1761, %f1455;
	st.global.f32 	[%rd70+12], %f1456;
	ld.global.f32 	%f1457, [%rd70+16];
	mul.f32 	%f1458, %f194, %f1457;
	fma.rn.f32 	%f1459, %f193, %f1760, %f1458;
	st.global.f32 	[%rd70+16], %f1459;
	ld.global.f32 	%f1460, [%rd70+20];
	mul.f32 	%f1461, %f194, %f1460;
	fma.rn.f32 	%f1462, %f193, %f1759, %f1461;
	st.global.f32 	[%rd70+20], %f1462;
	ld.global.f32 	%f1463, [%rd70+24];
	mul.f32 	%f1464, %f194, %f1463;
	fma.rn.f32 	%f1465, %f193, %f1758, %f1464;
	st.global.f32 	[%rd70+24], %f1465;
	ld.global.f32 	%f1466, [%rd70+28];
	mul.f32 	%f1467, %f194, %f1466;
	fma.rn.f32 	%f1468, %f193, %f1757, %f1467;
	st.global.f32 	[%rd70+28], %f1468;
	add.s32 	%r55, %r54, %r10;
	cvt.s64.s32 	%rd71, %r55;
	add.s64 	%rd72, %rd71, %rd65;
	shl.b64 	%rd73, %rd72, 2;
	add.s64 	%rd74, %rd66, %rd73;
	ld.global.f32 	%f1469, [%rd74];
	mul.f32 	%f1470, %f194, %f1469;
	fma.rn.f32 	%f1471, %f193, %f1756, %f1470;
	st.global.f32 	[%rd74], %f1471;
	ld.global.f32 	%f1472, [%rd74+4];
	mul.f32 	%f1473, %f194, %f1472;
	fma.rn.f32 	%f1474, %f193, %f1755, %f1473;
	st.global.f32 	[%rd74+4], %f1474;
	ld.global.f32 	%f1475, [%rd74+8];
	mul.f32 	%f1476, %f194, %f1475;
	fma.rn.f32 	%f1477, %f193, %f1754, %f1476;
	st.global.f32 	[%rd74+8], %f1477;
	ld.global.f32 	%f1478, [%rd74+12];
	mul.f32 	%f1479, %f194, %f1478;
	fma.rn.f32 	%f1480, %f193, %f1753, %f1479;
	st.global.f32 	[%rd74+12], %f1480;
	ld.global.f32 	%f1481, [%rd74+16];
	mul.f32 	%f1482, %f194, %f1481;
	fma.rn.f32 	%f1483, %f193, %f1752, %f1482;
	st.global.f32 	[%rd74+16], %f1483;
	ld.global.f32 	%f1484, [%rd74+20];
	mul.f32 	%f1485, %f194, %f1484;
	fma.rn.f32 	%f1486, %f193, %f1751, %f1485;
	st.global.f32 	[%rd74+20], %f1486;
	ld.global.f32 	%f1487, [%rd74+24];
	mul.f32 	%f1488, %f194, %f1487;
	fma.rn.f32 	%f1489, %f193, %f1750, %f1488;
	st.global.f32 	[%rd74+24], %f1489;
	ld.global.f32 	%f1490, [%rd74+28];
	mul.f32 	%f1491, %f194, %f1490;
	fma.rn.f32 	%f1492, %f193, %f1749, %f1491;
	st.global.f32 	[%rd74+28], %f1492;
	add.s32 	%r56, %r55, %r10;
	cvt.s64.s32 	%rd75, %r56;
	add.s64 	%rd76, %rd75, %rd65;
	shl.b64 	%rd77, %rd76, 2;
	add.s64 	%rd78, %rd66, %rd77;
	ld.global.f32 	%f1493, [%rd78];
	mul.f32 	%f1494, %f194, %f1493;
	fma.rn.f32 	%f1495, %f193, %f1748, %f1494;
	st.global.f32 	[%rd78], %f1495;
	ld.global.f32 	%f1496, [%rd78+4];
	mul.f32 	%f1497, %f194, %f1496;
	fma.rn.f32 	%f1498, %f193, %f1747, %f1497;
	st.global.f32 	[%rd78+4], %f1498;
	ld.global.f32 	%f1499, [%rd78+8];
	mul.f32 	%f1500, %f194, %f1499;
	fma.rn.f32 	%f1501, %f193, %f1746, %f1500;
	st.global.f32 	[%rd78+8], %f1501;
	ld.global.f32 	%f1502, [%rd78+12];
	mul.f32 	%f1503, %f194, %f1502;
	fma.rn.f32 	%f1504, %f193, %f1745, %f1503;
	st.global.f32 	[%rd78+12], %f1504;
	ld.global.f32 	%f1505, [%rd78+16];
	mul.f32 	%f1506, %f194, %f1505;
	fma.rn.f32 	%f1507, %f193, %f1744, %f1506;
	st.global.f32 	[%rd78+16], %f1507;
	ld.global.f32 	%f1508, [%rd78+20];
	mul.f32 	%f1509, %f194, %f1508;
	fma.rn.f32 	%f1510, %f193, %f1743, %f1509;
	st.global.f32 	[%rd78+20], %f1510;
	ld.global.f32 	%f1511, [%rd78+24];
	mul.f32 	%f1512, %f194, %f1511;
	fma.rn.f32 	%f1513, %f193, %f1742, %f1512;
	st.global.f32 	[%rd78+24], %f1513;
	ld.global.f32 	%f1514, [%rd78+28];
	mul.f32 	%f1515, %f194, %f1514;
	fma.rn.f32 	%f1516, %f193, %f1741, %f1515;
	st.global.f32 	[%rd78+28], %f1516;
	add.s32 	%r57, %r56, %r10;
	cvt.s64.s32 	%rd79, %r57;
	add.s64 	%rd80, %rd79, %rd65;
	shl.b64 	%rd81, %rd80, 2;
	add.s64 	%rd82, %rd66, %rd81;
	ld.global.f32 	%f1517, [%rd82];
	mul.f32 	%f1518, %f194, %f1517;
	fma.rn.f32 	%f1519, %f193, %f1740, %f1518;
	st.global.f32 	[%rd82], %f1519;
	ld.global.f32 	%f1520, [%rd82+4];
	mul.f32 	%f1521, %f194, %f1520;
	fma.rn.f32 	%f1522, %f193, %f1739, %f1521;
	st.global.f32 	[%rd82+4], %f1522;
	ld.global.f32 	%f1523, [%rd82+8];
	mul.f32 	%f1524, %f194, %f1523;
	fma.rn.f32 	%f1525, %f193, %f1738, %f1524;
	st.global.f32 	[%rd82+8], %f1525;
	ld.global.f32 	%f1526, [%rd82+12];
	mul.f32 	%f1527, %f194, %f1526;
	fma.rn.f32 	%f1528, %f193, %f1737, %f1527;
	st.global.f32 	[%rd82+12], %f1528;
	ld.global.f32 	%f1529, [%rd82+16];
	mul.f32 	%f1530, %f194, %f1529;
	fma.rn.f32 	%f1531, %f193, %f1736, %f1530;
	st.global.f32 	[%rd82+16], %f1531;
	ld.global.f32 	%f1532, [%rd82+20];
	mul.f32 	%f1533, %f194, %f1532;
	fma.rn.f32 	%f1534, %f193, %f1735, %f1533;
	st.global.f32 	[%rd82+20], %f1534;
	ld.global.f32 	%f1535, [%rd82+24];
	mul.f32 	%f1536, %f194, %f1535;
	fma.rn.f32 	%f1537, %f193, %f1734, %f1536;
	st.global.f32 	[%rd82+24], %f1537;
	ld.global.f32 	%f1538, [%rd82+28];
	mul.f32 	%f1539, %f194, %f1538;
	fma.rn.f32 	%f1540, %f193, %f1733, %f1539;
	st.global.f32 	[%rd82+28], %f1540;
	add.s32 	%r58, %r57, %r10;
	cvt.s64.s32 	%rd83, %r58;
	add.s64 	%rd84, %rd83, %rd65;
	shl.b64 	%rd85, %rd84, 2;
	add.s64 	%rd86, %rd66, %rd85;
	ld.global.f32 	%f1541, [%rd86];
	mul.f32 	%f1542, %f194, %f1541;
	fma.rn.f32 	%f1543, %f193, %f1732, %f1542;
	st.global.f32 	[%rd86], %f1543;
	ld.global.f32 	%f1544, [%rd86+4];
	mul.f32 	%f1545, %f194, %f1544;
	fma.rn.f32 	%f1546, %f193, %f1731, %f1545;
	st.global.f32 	[%rd86+4], %f1546;
	ld.global.f32 	%f1547, [%rd86+8];
	mul.f32 	%f1548, %f194, %f1547;
	fma.rn.f32 	%f1549, %f193, %f1730, %f1548;
	st.global.f32 	[%rd86+8], %f1549;
	ld.global.f32 	%f1550, [%rd86+12];
	mul.f32 	%f1551, %f194, %f1550;
	fma.rn.f32 	%f1552, %f193, %f1729, %f1551;
	st.global.f32 	[%rd86+12], %f1552;
	ld.global.f32 	%f1553, [%rd86+16];
	mul.f32 	%f1554, %f194, %f1553;
	fma.rn.f32 	%f1555, %f193, %f1728, %f1554;
	st.global.f32 	[%rd86+16], %f1555;
	ld.global.f32 	%f1556, [%rd86+20];
	mul.f32 	%f1557, %f194, %f1556;
	fma.rn.f32 	%f1558, %f193, %f1727, %f1557;
	st.global.f32 	[%rd86+20], %f1558;
	ld.global.f32 	%f1559, [%rd86+24];
	mul.f32 	%f1560, %f194, %f1559;
	fma.rn.f32 	%f1561, %f193, %f1726, %f1560;
	st.global.f32 	[%rd86+24], %f1561;
	ld.global.f32 	%f1562, [%rd86+28];
	mul.f32 	%f1563, %f194, %f1562;
	fma.rn.f32 	%f1564, %f193, %f1725, %f1563;
	st.global.f32 	[%rd86+28], %f1564;
	add.s32 	%r59, %r58, %r10;
	cvt.s64.s32 	%rd87, %r59;
	add.s64 	%rd88, %rd87, %rd65;
	shl.b64 	%rd89, %rd88, 2;
	add.s64 	%rd90, %rd66, %rd89;
	ld.global.f32 	%f1565, [%rd90];
	mul.f32 	%f1566, %f194, %f1565;
	fma.rn.f32 	%f1567, %f193, %f1724, %f1566;
	st.global.f32 	[%rd90], %f1567;
	ld.global.f32 	%f1568, [%rd90+4];
	mul.f32 	%f1569, %f194, %f1568;
	fma.rn.f32 	%f1570, %f193, %f1723, %f1569;
	st.global.f32 	[%rd90+4], %f1570;
	ld.global.f32 	%f1571, [%rd90+8];
	mul.f32 	%f1572, %f194, %f1571;
	fma.rn.f32 	%f1573, %f193, %f1722, %f1572;
	st.global.f32 	[%rd90+8], %f1573;
	ld.global.f32 	%f1574, [%rd90+12];
	mul.f32 	%f1575, %f194, %f1574;
	fma.rn.f32 	%f1576, %f193, %f1721, %f1575;
	st.global.f32 	[%rd90+12], %f1576;
	ld.global.f32 	%f1577, [%rd90+16];
	mul.f32 	%f1578, %f194, %f1577;
	fma.rn.f32 	%f1579, %f193, %f1720, %f1578;
	st.global.f32 	[%rd90+16], %f1579;
	ld.global.f32 	%f1580, [%rd90+20];
	mul.f32 	%f1581, %f194, %f1580;
	fma.rn.f32 	%f1582, %f193, %f1719, %f1581;
	st.global.f32 	[%rd90+20], %f1582;
	ld.global.f32 	%f1583, [%rd90+24];
	mul.f32 	%f1584, %f194, %f1583;
	fma.rn.f32 	%f1585, %f193, %f1718, %f1584;
	st.global.f32 	[%rd90+24], %f1585;
	ld.global.f32 	%f1586, [%rd90+28];
	mul.f32 	%f1587, %f194, %f1586;
	fma.rn.f32 	%f1588, %f193, %f1717, %f1587;
	st.global.f32 	[%rd90+28], %f1588;
	add.s32 	%r60, %r59, %r10;
	cvt.s64.s32 	%rd91, %r60;
	add.s64 	%rd92, %rd91, %rd65;
	shl.b64 	%rd93, %rd92, 2;
	add.s64 	%rd94, %rd66, %rd93;
	ld.global.f32 	%f1589, [%rd94];
	mul.f32 	%f1590, %f194, %f1589;
	fma.rn.f32 	%f1591, %f193, %f1716, %f1590;
	st.global.f32 	[%rd94], %f1591;
	ld.global.f32 	%f1592, [%rd94+4];
	mul.f32 	%f1593, %f194, %f1592;
	fma.rn.f32 	%f1594, %f193, %f1715, %f1593;
	st.global.f32 	[%rd94+4], %f1594;
	ld.global.f32 	%f1595, [%rd94+8];
	mul.f32 	%f1596, %f194, %f1595;
	fma.rn.f32 	%f1597, %f193, %f1714, %f1596;
	st.global.f32 	[%rd94+8], %f1597;
	ld.global.f32 	%f1598, [%rd94+12];
	mul.f32 	%f1599, %f194, %f1598;
	fma.rn.f32 	%f1600, %f193, %f1713, %f1599;
	st.global.f32 	[%rd94+12], %f1600;
	ld.global.f32 	%f1601, [%rd94+16];
	mul.f32 	%f1602, %f194, %f1601;
	fma.rn.f32 	%f1603, %f193, %f1712, %f1602;
	st.global.f32 	[%rd94+16], %f1603;
	ld.global.f32 	%f1604, [%rd94+20];
	mul.f32 	%f1605, %f194, %f1604;
	fma.rn.f32 	%f1606, %f193, %f1711, %f1605;
	st.global.f32 	[%rd94+20], %f1606;
	ld.global.f32 	%f1607, [%rd94+24];
	mul.f32 	%f1608, %f194, %f1607;
	fma.rn.f32 	%f1609, %f193, %f1710, %f1608;
	st.global.f32 	[%rd94+24], %f1609;
	ld.global.f32 	%f1610, [%rd94+28];
	mul.f32 	%f1611, %f194, %f1610;
	fma.rn.f32 	%f1612, %f193, %f1709, %f1611;
	st.global.f32 	[%rd94+28], %f1612;
	add.s32 	%r61, %r60, %r10;
	cvt.s64.s32 	%rd95, %r61;
	add.s64 	%rd96, %rd95, %rd65;
	shl.b64 	%rd97, %rd96, 2;
	add.s64 	%rd98, %rd66, %rd97;
	ld.global.f32 	%f1613, [%rd98];
	mul.f32 	%f1614, %f194, %f1613;
	fma.rn.f32 	%f1615, %f193, %f1708, %f1614;
	st.global.f32 	[%rd98], %f1615;
	ld.global.f32 	%f1616, [%rd98+4];
	mul.f32 	%f1617, %f194, %f1616;
	fma.rn.f32 	%f1618, %f193, %f1707, %f1617;
	st.global.f32 	[%rd98+4], %f1618;
	ld.global.f32 	%f1619, [%rd98+8];
	mul.f32 	%f1620, %f194, %f1619;
	fma.rn.f32 	%f1621, %f193, %f1706, %f1620;
	st.global.f32 	[%rd98+8], %f1621;
	ld.global.f32 	%f1622, [%rd98+12];
	mul.f32 	%f1623, %f194, %f1622;
	fma.rn.f32 	%f1624, %f193, %f1705, %f1623;
	st.global.f32 	[%rd98+12], %f1624;
	ld.global.f32 	%f1625, [%rd98+16];
	mul.f32 	%f1626, %f194, %f1625;
	fma.rn.f32 	%f1627, %f193, %f1704, %f1626;
	st.global.f32 	[%rd98+16], %f1627;
	ld.global.f32 	%f1628, [%rd98+20];
	mul.f32 	%f1629, %f194, %f1628;
	fma.rn.f32 	%f1630, %f193, %f1703, %f1629;
	st.global.f32 	[%rd98+20], %f1630;
	ld.global.f32 	%f1631, [%rd98+24];
	mul.f32 	%f1632, %f194, %f1631;
	fma.rn.f32 	%f1633, %f193, %f1702, %f1632;
	st.global.f32 	[%rd98+24], %f1633;
	ld.global.f32 	%f1634, [%rd98+28];
	mul.f32 	%f1635, %f194, %f1634;
	fma.rn.f32 	%f1636, %f193, %f1701, %f1635;
	st.global.f32 	[%rd98+28], %f1636;
	ret;

}


// ===== COMPILED SASS (sm_100) =====

	.target	sm_100

	.elftype	@"ET_EXEC"


//--------------------- .note.nv.tkinfo           --------------------------
	.section	.note.nv.tkinfo,"",@"SHT_NOTE"
	.sectionflags	@"SHF_NOTE_NV_TKINFO"
	.tkinfo
        /*0018*/ 	.word	0x00000002
        /*0030*/ 	.string	""
        /*0030*/ 	.string	"ptxas"
        /*0030*/ 	.string	"Cuda compilation tools, release 13.0, V13.0.88"
        /*0030*/ 	.string	"Build cuda_13.0.r13.0/compiler.36424714_0"
        /*0030*/ 	.string	"-arch sm_100 -m 64 "



//--------------------- .note.nv.cuinfo           --------------------------
	.section	.note.nv.cuinfo,"",@"SHT_NOTE"
	.sectionflags	@"SHF_NOTE_NV_CUINFO"
        /*0018*/ 	.short	0x0002
        /*001a*/ 	.short	0x0064
        /*001c*/ 	.short	0x0082
	.zero		2


//--------------------- .nv.info                  --------------------------
	.section	.nv.info,"",@"SHT_CUDA_INFO"
	.align	4


	//----- nvinfo : EIATTR_REGCOUNT
	.align		4
        /*0000*/ 	.byte	0x04, 0x2f
        /*0002*/ 	.short	(.L_1 - .L_0)
	.align		4
.L_0:
        /*0004*/ 	.word	index@(_Z18sgemm2DBlocktilingILi128ELi128ELi16ELi8ELi8EEviiifPfS0_fS0_)
        /*0008*/ 	.word	0x00000080


	//----- nvinfo : EIATTR_FRAME_SIZE
	.align		4
.L_1:
        /*000c*/ 	.byte	0x04, 0x11
        /*000e*/ 	.short	(.L_3 - .L_2)
	.align		4
.L_2:
        /*0010*/ 	.word	index@(_Z18sgemm2DBlocktilingILi128ELi128ELi16ELi8ELi8EEviiifPfS0_fS0_)
        /*0014*/ 	.word	0x00000000


	//----- nvinfo : EIATTR_REGCOUNT
	.align		4
.L_3:
        /*0018*/ 	.byte	0x04, 0x2f
        /*001a*/ 	.short	(.L_5 - .L_4)
	.align		4
.L_4:
        /*001c*/ 	.word	index@(_Z18sgemm2DBlocktilingILi64ELi64ELi16ELi8ELi8EEviiifPfS0_fS0_)
        /*0020*/ 	.word	0x00000080


	//----- nvinfo : EIATTR_FRAME_SIZE
	.align		4
.L_5:
        /*0024*/ 	.byte	0x04, 0x11
        /*0026*/ 	.short	(.L_7 - .L_6)
	.align		4
.L_6:
        /*0028*/ 	.word	index@(_Z18sgemm2DBlocktilingILi64ELi64ELi16ELi8ELi8EEviiifPfS0_fS0_)
        /*002c*/ 	.word	0x00000000


	//----- nvinfo : EIATTR_MIN_STACK_SIZE
	.align		4
.L_7:
        /*0030*/ 	.byte	0x04, 0x12
        /*0032*/ 	.short	(.L_9 - .L_8)
	.align		4
.L_8:
        /*0034*/ 	.word	index@(_Z18sgemm2DBlocktilingILi64ELi64ELi16ELi8ELi8EEviiifPfS0_fS0_)
        /*0038*/ 	.word	0x00000000


	//----- nvinfo : EIATTR_MIN_STACK_SIZE
	.align		4
.L_9:
        /*003c*/ 	.byte	0x04, 0x12
        /*003e*/ 	.short	(.L_11 - .L_10)
	.align		4
.L_10:
        /*0040*/ 	.word	index@(_Z18sgemm2DBlocktilingILi128ELi128ELi16ELi8ELi8EEviiifPfS0_fS0_)
        /*0044*/ 	.word	0x00000000
.L_11:


//--------------------- .nv.compat                --------------------------
	.section	.nv.compat,"",@"SHT_CUDA_COMPAT_INFO"
	.align	4
        /*0000*/ 	.byte	0x02, 0x09, 0x00, 0x00, 0x02, 0x02, 0x01, 0x00, 0x02, 0x05, 0x05, 0x00, 0x03, 0x07, 0x01, 0x01
        /*0010*/ 	.byte	0x02, 0x03, 0x00, 0x00, 0x02, 0x06, 0x01, 0x00, 0x04, 0x0b, 0x08, 0x00, 0x09, 0x00, 0x00, 0x00
        /*0020*/ 	.byte	0x00, 0x00, 0x00, 0x00


//--------------------- .nv.info._Z18sgemm2DBlocktilingILi64ELi64ELi16ELi8ELi8EEviiifPfS0_fS0_ --------------------------
	.section	.nv.info._Z18sgemm2DBlocktilingILi64ELi64ELi16ELi8ELi8EEviiifPfS0_fS0_,"",@"SHT_CUDA_INFO"
	.sectionflags	@""
	.align	4


	//----- nvinfo : EIATTR_CUDA_API_VERSION
	.align		4
        /*0000*/ 	.byte	0x04, 0x37
        /*0002*/ 	.short	(.L_13 - .L_12)
.L_12:
        /*0004*/ 	.word	0x00000082


	//----- nvinfo : EIATTR_KPARAM_INFO
	.align		4
.L_13:
        /*0008*/ 	.byte	0x04, 0x17
        /*000a*/ 	.short	(.L_15 - .L_14)
.L_14:
        /*000c*/ 	.word	0x00000000
        /*0010*/ 	.short	0x0007
        /*0012*/ 	.short	0x0028
        /*0014*/ 	.byte	0x00, 0xf5, 0x21, 0x00


	//----- nvinfo : EIATTR_KPARAM_INFO
	.align		4
.L_15:
        /*0018*/ 	.byte	0x04, 0x17
        /*001a*/ 	.short	(.L_17 - .L_16)
.L_16:
        /*001c*/ 	.word	0x00000000
        /*0020*/ 	.short	0x0006
        /*0022*/ 	.short	0x0020
        /*0024*/ 	.byte	0x00, 0xf0, 0x11, 0x00


	//----- nvinfo : EIATTR_KPARAM_INFO
	.align		4
.L_17:
        /*0028*/ 	.byte	0x04, 0x17
        /*002a*/ 	.short	(.L_19 - .L_18)
.L_18:
        /*002c*/ 	.word	0x00000000
        /*0030*/ 	.short	0x0005
        /*0032*/ 	.short	0x0018
        /*0034*/ 	.byte	0x00, 0xf5, 0x21, 0x00


	//----- nvinfo : EIATTR_KPARAM_INFO
	.align		4
.L_19:
        /*0038*/ 	.byte	0x04, 0x17
        /*003a*/ 	.short	(.L_21 - .L_20)
.L_20:
        /*003c*/ 	.word	0x00000000
        /*0040*/ 	.short	0x0004
        /*0042*/ 	.short	0x0010
        /*0044*/ 	.byte	0x00, 0xf5, 0x21, 0x00


	//----- nvinfo : EIATTR_KPARAM_INFO
	.align		4
.L_21:
        /*0048*/ 	.byte	0x04, 0x17
        /*004a*/ 	.short	(.L_23 - .L_22)
.L_22:
        /*004c*/ 	.word	0x00000000
        /*0050*/ 	.short	0x0003
        /*0052*/ 	.short	0x000c
        /*0054*/ 	.byte	0x00, 0xf0, 0x11, 0x00


	//----- nvinfo : EIATTR_KPARAM_INFO
	.align		4
.L_23:
        /*0058*/ 	.byte	0x04, 0x17
        /*005a*/ 	.short	(.L_25 - .L_24)
.L_24:
        /*005c*/ 	.word	0x00000000
        /*0060*/ 	.short	0x0002
        /*0062*/ 	.short	0x0008
        /*0064*/ 	.byte	0x00, 0xf0, 0x11, 0x00


	//----- nvinfo : EIATTR_KPARAM_INFO
	.align		4
.L_25:
        /*0068*/ 	.byte	0x04, 0x17
        /*006a*/ 	.short	(.L_27 - .L_26)
.L_26:
        /*006c*/ 	.word	0x00000000
        /*0070*/ 	.short	0x0001
        /*0072*/ 	.short	0x0004
        /*0074*/ 	.byte	0x00, 0xf0, 0x11, 0x00


	//----- nvinfo : EIATTR_KPARAM_INFO
	.align		4
.L_27:
        /*0078*/ 	.byte	0x04, 0x17
        /*007a*/ 	.short	(.L_29 - .L_28)
.L_28:
        /*007c*/ 	.word	0x00000000
        /*0080*/ 	.short	0x0000
        /*0082*/ 	.short	0x0000
        /*0084*/ 	.byte	0x00, 0xf0, 0x11, 0x00


	//----- nvinfo : EIATTR_SPARSE_MMA_MASK
	.align		4
.L_29:
        /*0088*/ 	.byte	0x03, 0x50
        /*008a*/ 	.short	0x0000


	//----- nvinfo : EIATTR_MAXREG_COUNT
	.align		4
        /*008c*/ 	.byte	0x03, 0x1b
        /*008e*/ 	.short	0x00ff


	//----- nvinfo : EIATTR_NUM_BARRIERS
	.align		4
        /*0090*/ 	.byte	0x02, 0x4c
        /*0092*/ 	.byte	0x01
	.zero		1


	//----- nvinfo : EIATTR_MERCURY_ISA_VERSION
	.align		4
        /*0094*/ 	.byte	0x03, 0x5f
        /*0096*/ 	.short	0x0101


	//----- nvinfo : EIATTR_VRC_CTA_INIT_COUNT
	.align		4
        /*0098*/ 	.byte	0x02, 0x4a
	.zero		1
	.zero		1


	//----- nvinfo : EIATTR_EXIT_INSTR_OFFSETS
	.align		4
        /*009c*/ 	.byte	0x04, 0x1c
        /*009e*/ 	.short	(.L_31 - .L_30)


	//   ....[0]....
.L_30:
        /*00a0*/ 	.word	0x00006350


	//----- nvinfo : EIATTR_CBANK_PARAM_SIZE
	.align		4
.L_31:
        /*00a4*/ 	.byte	0x03, 0x19
        /*00a6*/ 	.short	0x0030


	//----- nvinfo : EIATTR_PARAM_CBANK
	.align		4
        /*00a8*/ 	.byte	0x04, 0x0a
        /*00aa*/ 	.short	(.L_33 - .L_32)
	.align		4
.L_32:
        /*00ac*/ 	.word	index@(.nv.constant0._Z18sgemm2DBlocktilingILi64ELi64ELi16ELi8ELi8EEviiifPfS0_fS0_)
        /*00b0*/ 	.short	0x0380
        /*00b2*/ 	.short	0x0030


	//----- nvinfo : EIATTR_SW_WAR
	.align		4
.L_33:
        /*00b4*/ 	.byte	0x04, 0x36
        /*00b6*/ 	.short	(.L_35 - .L_34)
.L_34:
        /*00b8*/ 	.word	0x00000008
.L_35:


//--------------------- .nv.info._Z18sgemm2DBlocktilingILi128ELi128ELi16ELi8ELi8EEviiifPfS0_fS0_ --------------------------
	.section	.nv.info._Z18sgemm2DBlocktilingILi128ELi128ELi16ELi8ELi8EEviiifPfS0_fS0_,"",@"SHT_CUDA_INFO"
	.sectionflags	@""
	.align	4


	//----- nvinfo : EIATTR_CUDA_API_VERSION
	.align		4
        /*0000*/ 	.byte	0x04, 0x37
        /*0002*/ 	.short	(.L_37 - .L_36)
.L_36:
        /*0004*/ 	.word	0x00000082


	//----- nvinfo : EIATTR_KPARAM_INFO
	.align		4
.L_37:
        /*0008*/ 	.byte	0x04, 0x17
        /*000a*/ 	.short	(.L_39 - .L_38)
.L_38:
        /*000c*/ 	.word	0x00000000
        /*0010*/ 	.short	0x0007
        /*0012*/ 	.short	0x0028
        /*0014*/ 	.byte	0x00, 0xf5, 0x21, 0x00


	//----- nvinfo : EIATTR_KPARAM_INFO
	.align		4
.L_39:
        /*0018*/ 	.byte	0x04, 0x17
        /*001a*/ 	.short	(.L_41 - .L_40)
.L_40:
        /*001c*/ 	.word	0x00000000
        /*0020*/ 	.short	0x0006
        /*0022*/ 	.short	0x0020
        /*0024*/ 	.byte	0x00, 0xf0, 0x11, 0x00


	//----- nvinfo : EIATTR_KPARAM_INFO
	.align		4
.L_41:
        /*0028*/ 	.byte	0x04, 0x17
        /*002a*/ 	.short	(.L_43 - .L_42)
.L_42:
        /*002c*/ 	.word	0x00000000
        /*0030*/ 	.short	0x0005
        /*0032*/ 	.short	0x0018
        /*0034*/ 	.byte	0x00, 0xf5, 0x21, 0x00


	//----- nvinfo : EIATTR_KPARAM_INFO
	.align		4
.L_43:
        /*0038*/ 	.byte	0x04, 0x17
        /*003a*/ 	.short	(.L_45 - .L_44)
.L_44:
        /*003c*/ 	.word	0x00000000
        /*0040*/ 	.short	0x0004
        /*0042*/ 	.short	0x0010
        /*0044*/ 	.byte	0x00, 0xf5, 0x21, 0x00


	//----- nvinfo : EIATTR_KPARAM_INFO
	.align		4
.L_45:
        /*0048*/ 	.byte	0x04, 0x17
        /*004a*/ 	.short	(.L_47 - .L_46)
.L_46:
        /*004c*/ 	.word	0x00000000
        /*0050*/ 	.short	0x0003
        /*0052*/ 	.short	0x000c
        /*0054*/ 	.byte	0x00, 0xf0, 0x11, 0x00


	//----- nvinfo : EIATTR_KPARAM_INFO
	.align		4
.L_47:
        /*0058*/ 	.byte	0x04, 0x17
        /*005a*/ 	.short	(.L_49 - .L_48)
.L_48:
        /*005c*/ 	.word	0x00000000
        /*0060*/ 	.short	0x0002
        /*0062*/ 	.short	0x0008
        /*0064*/ 	.byte	0x00, 0xf0, 0x11, 0x00


	//----- nvinfo : EIATTR_KPARAM_INFO
	.align		4
.L_49:
        /*0068*/ 	.byte	0x04, 0x17
        /*006a*/ 	.short	(.L_51 - .L_50)
.L_50:
        /*006c*/ 	.word	0x00000000
        /*0070*/ 	.short	0x0001
        /*0072*/ 	.short	0x0004
        /*0074*/ 	.byte	0x00, 0xf0, 0x11, 0x00


	//----- nvinfo : EIATTR_KPARAM_INFO
	.align		4
.L_51:
        /*0078*/ 	.byte	0x04, 0x17
        /*007a*/ 	.short	(.L_53 - .L_52)
.L_52:
        /*007c*/ 	.word	0x00000000
        /*0080*/ 	.short	0x0000
        /*0082*/ 	.short	0x0000
        /*0084*/ 	.byte	0x00, 0xf0, 0x11, 0x00


	//----- nvinfo : EIATTR_SPARSE_MMA_MASK
	.align		4
.L_53:
        /*0088*/ 	.byte	0x03, 0x50
        /*008a*/ 	.short	0x0000


	//----- nvinfo : EIATTR_MAXREG_COUNT
	.align		4
        /*008c*/ 	.byte	0x03, 0x1b
        /*008e*/ 	.short	0x00ff


	//----- nvinfo : EIATTR_NUM_BARRIERS
	.align		4
        /*0090*/ 	.byte	0x02, 0x4c
        /*0092*/ 	.byte	0x01
	.zero		1


	//----- nvinfo : EIATTR_MERCURY_ISA_VERSION
	.align		4
        /*0094*/ 	.byte	0x03, 0x5f
        /*0096*/ 	.short	0x0101


	//----- nvinfo : EIATTR_VRC_CTA_INIT_COUNT
	.align		4
        /*0098*/ 	.byte	0x02, 0x4a
	.zero		1
	.zero		1


	//----- nvinfo : EIATTR_EXIT_INSTR_OFFSETS
	.align		4
        /*009c*/ 	.byte	0x04, 0x1c
        /*009e*/ 	.short	(.L_55 - .L_54)


	//   ....[0]....
.L_54:
        /*00a0*/ 	.word	0x00006300


	//----- nvinfo : EIATTR_CBANK_PARAM_SIZE
	.align		4
.L_55:
        /*00a4*/ 	.byte	0x03, 0x19
        /*00a6*/ 	.short	0x0030


	//----- nvinfo : EIATTR_PARAM_CBANK
	.align		4
        /*00a8*/ 	.byte	0x04, 0x0a
        /*00aa*/ 	.short	(.L_57 - .L_56)
	.align		4
.L_56:
        /*00ac*/ 	.word	index@(.nv.constant0._Z18sgemm2DBlocktilingILi128ELi128ELi16ELi8ELi8EEviiifPfS0_fS0_)
        /*00b0*/ 	.short	0x0380
        /*00b2*/ 	.short	0x0030


	//----- nvinfo : EIATTR_SW_WAR
	.align		4
.L_57:
        /*00b4*/ 	.byte	0x04, 0x36
        /*00b6*/ 	.short	(.L_59 - .L_58)
.L_58:
        /*00b8*/ 	.word	0x00000008
.L_59:


//--------------------- .nv.callgraph             --------------------------
	.section	.nv.callgraph,"",@"SHT_CUDA_CALLGRAPH"
	.align	4
	.sectionentsize	8
	.align		4
        /*0000*/ 	.word	0x00000000
	.align		4
        /*0004*/ 	.word	0xffffffff
	.align		4
        /*0008*/ 	.word	0x00000000
	.align		4
        /*000c*/ 	.word	0xfffffffe
	.align		4
        /*0010*/ 	.word	0x00000000
	.align		4
        /*0014*/ 	.word	0xfffffffd
	.align		4
        /*0018*/ 	.word	0x00000000
	.align		4
        /*001c*/ 	.word	0xfffffffc


//--------------------- .text._Z18sgemm2DBlocktilingILi64ELi64ELi16ELi8ELi8EEviiifPfS0_fS0_ --------------------------
	.section	.text._Z18sgemm2DBlocktilingILi64ELi64ELi16ELi8ELi8EEviiifPfS0_fS0_,"ax",@progbits
	.align	128
        .global         _Z18sgemm2DBlocktilingILi64ELi64ELi16ELi8ELi8EEviiifPfS0_fS0_
        .type           _Z18sgemm2DBlocktilingILi64ELi64ELi16ELi8ELi8EEviiifPfS0_fS0_,@function
        .size           _Z18sgemm2DBlocktilingILi64ELi64ELi16ELi8ELi8EEviiifPfS0_fS0_,(.L_x_6 - _Z18sgemm2DBlocktilingILi64ELi64ELi16ELi8ELi8EEviiifPfS0_fS0_)
        .other          _Z18sgemm2DBlocktilingILi64ELi64ELi16ELi8ELi8EEviiifPfS0_fS0_,@"STO_CUDA_ENTRY STV_DEFAULT"
_Z18sgemm2DBlocktilingILi64ELi64ELi16ELi8ELi8EEviiifPfS0_fS0_:
.text._Z18sgemm2DBlocktilingILi64ELi64ELi16ELi8ELi8EEviiifPfS0_fS0_:
[----:B------:R-:W-:Y:S08]  /*0000*/  LDC R1, c[0x0][0x37c] ;  /* 0x0000df00ff017b82 */ /* 0x000ff00000000800 */
[----:B------:R-:W0:Y:S01]  /*0010*/  LDC R0, c[0x0][0x388] ;  /* 0x0000e200ff007b82 */ /* 0x000e220000000800 */
[----:B------:R-:W1:Y:S01]  /*0020*/  S2R R16, SR_TID.X ;  /* 0x0000000000107919 */ /* 0x000e620000002100 */
[----:B------:R-:W2:Y:S01]  /*0030*/  LDCU.64 UR10, c[0x0][0x358] ;  /* 0x00006b00ff0a77ac */ /* 0x000ea20008000a00 */
[----:B------:R-:W-:Y:S01]  /*0040*/  HFMA2 R114, -RZ, RZ, 0, 0 ;  /* 0x00000000ff727431 */ /* 0x000fe200000001ff */
[----:B------:R-:W-:Y:S01]  /*0050*/  CS2R R92, SRZ ;  /* 0x00000000005c7805 */ /* 0x000fe2000001ff00 */
[----:B------:R-:W3:Y:S01]  /*0060*/  S2R R5, SR_CTAID.X ;  /* 0x0000000000057919 */ /* 0x000ee20000002500 */
[----:B------:R-:W-:Y:S01]  /*0070*/  HFMA2 R13, -RZ, RZ, 0, 0 ;  /* 0x00000000ff0d7431 */ /* 0x000fe200000001ff */
[----:B------:R-:W-:Y:S01]  /*0080*/  CS2R R90, SRZ ;  /* 0x00000000005a7805 */ /* 0x000fe2000001ff00 */
[----:B------:R-:W4:Y:S01]  /*0090*/  S2UR UR5, SR_CTAID.Y ;  /* 0x00000000000579c3 */ /* 0x000f220000002600 */
[----:B------:R-:W-:Y:S01]  /*00a0*/  HFMA2 R107, -RZ, RZ, 0, 0 ;  /* 0x00000000ff6b7431 */ /* 0x000fe200000001ff */
[----:B------:R-:W-:-:S02]  /*00b0*/  CS2R R84, SRZ ;  /* 0x0000000000547805 */ /* 0x000fc4000001ff00 */
[----:B------:R-:W-:Y:S02]  /*00c0*/  CS2R R82, SRZ ;  /* 0x0000000000527805 */ /* 0x000fe4000001ff00 */
[----:B------:R-:W-:Y:S02]  /*00d0*/  CS2R R80, SRZ ;  /* 0x0000000000507805 */ /* 0x000fe4000001ff00 */
[----:B------:R-:W-:Y:S02]  /*00e0*/  CS2R R112, SRZ ;  /* 0x0000000000707805 */ /* 0x000fe4000001ff00 */
[----:B------:R-:W-:Y:S02]  /*00f0*/  CS2R R110, SRZ ;  /* 0x00000000006e7805 */ /* 0x000fe4000001ff00 */
[----:B------:R-:W-:Y:S01]  /*0100*/  CS2R R98, SRZ ;  /* 0x0000000000627805 */ /* 0x000fe2000001ff00 */
[----:B------:R-:W5:Y:S01]  /*0110*/  LDC.64 R10, c[0x0][0x390] ;  /* 0x0000e400ff0a7b82 */ /* 0x000f620000000a00 */
[----:B------:R-:W-:-:S02]  /*0120*/  CS2R R78, SRZ ;  /* 0x00000000004e7805 */ /* 0x000fc4000001ff00 */
[----:B------:R-:W-:Y:S02]  /*0130*/  CS2R R68, SRZ ;  /* 0x0000000000447805 */ /* 0x000fe4000001ff00 */
[----:B------:R-:W-:Y:S02]  /*0140*/  CS2R R70, SRZ ;  /* 0x0000000000467805 */ /* 0x000fe4000001ff00 */
[----:B------:R-:W-:Y:S02]  /*0150*/  CS2R R66, SRZ ;  /* 0x0000000000427805 */ /* 0x000fe4000001ff00 */
[----:B------:R-:W-:Y:S02]  /*0160*/  CS2R R64, SRZ ;  /* 0x0000000000407805 */ /* 0x000fe4000001ff00 */
[----:B------:R-:W-:Y:S02]  /*0170*/  CS2R R108, SRZ ;  /* 0x00000000006c7805 */ /* 0x000fe4000001ff00 */
[----:B------:R-:W-:-:S02]  /*0180*/  CS2R R104, SRZ ;  /* 0x0000000000687805 */ /* 0x000fc4000001ff00 */
[----:B0-----:R-:W-:Y:S02]  /*0190*/  ISETP.GE.AND P0, PT, R0, 0x1, PT ;  /* 0x000000010000780c */ /* 0x001fe40003f06270 */
[----:B------:R-:W-:Y:S02]  /*01a0*/  CS2R R100, SRZ ;  /* 0x0000000000647805 */ /* 0x000fe4000001ff00 */
[----:B------:R-:W-:Y:S02]  /*01b0*/  CS2R R94, SRZ ;  /* 0x00000000005e7805 */ /* 0x000fe4000001ff00 */
[----:B------:R-:W-:Y:S02]  /*01c0*/  CS2R R74, SRZ ;  /* 0x00000000004a7805 */ /* 0x000fe4000001ff00 */
[----:B------:R-:W-:Y:S02]  /*01d0*/  CS2R R72, SRZ ;  /* 0x0000000000487805 */ /* 0x000fe4000001ff00 */
[----:B------:R-:W-:-:S02]  /*01e0*/  CS2R R102, SRZ ;  /* 0x0000000000667805 */ /* 0x000fc4000001ff00 */
[----:B------:R-:W-:Y:S02]  /*01f0*/  CS2R R96, SRZ ;  /* 0x0000000000607805 */ /* 0x000fe4000001ff00 */
[----:B------:R-:W-:Y:S01]  /*0200*/  CS2R R88, SRZ ;  /* 0x0000000000587805 */ /* 0x000fe2000001ff00 */
[----:B----4-:R-:W-:Y:S01]  /*0210*/  USHF.L.U32 UR5, UR5, 0x6, URZ ;  /* 0x0000000605057899 */ /* 0x010fe200080006ff */
[----:B-1----:R-:W-:Y:S02]  /*0220*/  SHF.L.U32 R7, R16, 0x3, RZ ;  /* 0x0000000310077819 */ /* 0x002fe400000006ff */
[----:B------:R-:W-:Y:S02]  /*0230*/  CS2R R60, SRZ ;  /* 0x00000000003c7805 */ /* 0x000fe4000001ff00 */
[----:B------:R-:W-:Y:S02]  /*0240*/  MOV R62, RZ ;  /* 0x000000ff003e7202 */ /* 0x000fe40000000f00 */
[----:B------:R-:W-:-:S02]  /*0250*/  CS2R R116, SRZ ;  /* 0x0000000000747805 */ /* 0x000fc4000001ff00 */
[----:B------:R-:W-:Y:S01]  /*0260*/  CS2R R58, SRZ ;  /* 0x00000000003a7805 */ /* 0x000fe2000001ff00 */
[----:B------:R-:W-:Y:S01]  /*0270*/  IMAD R3, R0, UR5, RZ ;  /* 0x0000000500037c24 */ /* 0x000fe2000f8e02ff */
[----:B------:R-:W-:Y:S02]  /*0280*/  CS2R R56, SRZ ;  /* 0x0000000000387805 */ /* 0x000fe4000001ff00 */
[----:B------:R-:W-:Y:S02]  /*0290*/  CS2R R14, SRZ ;  /* 0x00000000000e7805 */ /* 0x000fe4000001ff00 */
[----:B------:R-:W-:Y:S01]  /*02a0*/  CS2R R32, SRZ ;  /* 0x0000000000207805 */ /* 0x000fe2000001ff00 */
[----:B-----5:R-:W-:Y:S01]  /*02b0*/  IMAD.WIDE R10, R3, 0x4, R10 ;  /* 0x00000004030a7825 */ /* 0x020fe200078e020a */
[----:B------:R-:W-:Y:S02]  /*02c0*/  CS2R R86, SRZ ;  /* 0x0000000000567805 */ /* 0x000fe4000001ff00 */
[----:B------:R-:W-:-:S02]  /*02d0*/  MOV R30, RZ ;  /* 0x000000ff001e7202 */ /* 0x000fc40000000f00 */
[----:B------:R-:W-:Y:S02]  /*02e0*/  MOV R29, RZ ;  /* 0x000000ff001d7202 */ /* 0x000fe40000000f00 */
[----:B---3--:R-:W-:Y:S02]  /*02f0*/  SHF.L.U32 R5, R5, 0x6, RZ ;  /* 0x0000000605057819 */ /* 0x008fe400000006ff */
[----:B------:R-:W-:Y:S02]  /*0300*/  LOP3.LUT R6, R16, 0x3f8, RZ, 0xc0, !PT ;  /* 0x000003f810067812 */ /* 0x000fe400078ec0ff */
[----:B------:R-:W-:Y:S01]  /*0310*/  LOP3.LUT R7, R7, 0x38, RZ, 0xc0, !PT ;  /* 0x0000003807077812 */ /* 0x000fe200078ec0ff */
[----:B--2---:R-:W-:Y:S06]  /*0320*/  @!P0 BRA `(.L_x_0) ;  /* 0x0000004c00508947 */ /* 0x004fec0003800000 */
[----:B------:R-:W0:Y:S01]  /*0330*/  LDC R8, c[0x0][0x384] ;  /* 0x0000e100ff087b82 */ /* 0x000e220000000800 */
[----:B------:R-:W1:Y:S01]  /*0340*/  LDCU.64 UR12, c[0x0][0x398] ;  /* 0x00007300ff0c77ac */ /* 0x000e620008000a00 */
[C---:B------:R-:W-:Y:S01]  /*0350*/  LOP3.LUT R9, R16.reuse, 0x3f, RZ, 0xc0, !PT ;  /* 0x0000003f10097812 */ /* 0x040fe200078ec0ff */
[----:B------:R-:W-:Y:S01]  /*0360*/  IMAD.WIDE.U32 R2, R5, 0x4, RZ ;  /* 0x0000000405027825 */ /* 0x000fe200078e00ff */
[--C-:B------:R-:W-:Y:S01]  /*0370*/  SHF.R.U32.HI R4, RZ, 0x6, R16.reuse ;  /* 0x00000006ff047819 */ /* 0x100fe20000011610 */
[----:B------:R-:W-:Y:S01]  /*0380*/  UMOV UR4, 0x400 ;  /* 0x0000040000047882 */ /* 0x000fe20000000000 */
[----:B------:R-:W-:Y:S01]  /*0390*/  MOV R76, R10 ;  /* 0x0000000a004c7202 */ /* 0x000fe20000000f00 */
[----:B------:R-:W-:Y:S01]  /*03a0*/  UIADD3 UR7, UPT, UPT, UR4, 0x1000, URZ ;  /* 0x0000100004077890 */ /* 0x000fe2000fffe0ff */
[----:B------:R-:W2:Y:S01]  /*03b0*/  S2UR UR8, SR_CgaCtaId ;  /* 0x00000000000879c3 */ /* 0x000ea20000008800 */
[----:B------:R-:W-:Y:S02]  /*03c0*/  LOP3.LUT R17, R16, 0xf, RZ, 0xc0, !PT ;  /* 0x0000000f10117812 */ /* 0x000fe400078ec0ff */
[----:B------:R-:W-:-:S02]  /*03d0*/  SHF.R.U32.HI R10, RZ, 0x4, R16 ;  /* 0x00000004ff0a7819 */ /* 0x000fc40000011610 */
[----:B------:R-:W-:Y:S02]  /*03e0*/  MOV R77, R11 ;  /* 0x0000000b004d7202 */ /* 0x000fe40000000f00 */
[----:B------:R-:W-:Y:S01]  /*03f0*/  MOV R114, RZ ;  /* 0x000000ff00727202 */ /* 0x000fe20000000f00 */
[----:B------:R-:W-:Y:S02]  /*0400*/  IMAD R10, R10, R0, R17 ;  /* 0x000000000a0a7224 */ /* 0x000fe400078e0211 */
[----:B0-----:R-:W-:-:S04]  /*0410*/  IMAD R9, R4, R8, R9 ;  /* 0x0000000804097224 */ /* 0x001fc800078e0209 */
[----:B------:R-:W-:Y:S01]  /*0420*/  IMAD.WIDE R2, R9, 0x4, R2 ;  /* 0x0000000409027825 */ /* 0x000fe200078e0202 */
[----:B--2---:R-:W-:Y:S02]  /*0430*/  ULEA UR6, UR8, UR4, 0x18 ;  /* 0x0000000408067291 */ /* 0x004fe4000f8ec0ff */
[----:B-1----:R-:W-:Y:S01]  /*0440*/  IADD3 R9, P0, PT, R2, UR12, RZ ;  /* 0x0000000c02097c10 */ /* 0x002fe2000ff1e0ff */
[----:B------:R-:W-:Y:S01]  /*0450*/  ULEA UR7, UR8, UR7, 0x18 ;  /* 0x0000000708077291 */ /* 0x000fe2000f8ec0ff */
[----:B------:R-:W-:Y:S02]  /*0460*/  UMOV UR4, URZ ;  /* 0x000000ff00047c82 */ /* 0x000fe40008000000 */
[----:B------:R-:W-:Y:S02]  /*0470*/  IADD3.X R11, PT, PT, R3, UR13, RZ, P0, !PT ;  /* 0x0000000d030b7c10 */ /* 0x000fe400087fe4ff */
[C---:B------:R-:W-:Y:S02]  /*0480*/  LEA R12, R16.reuse, UR6, 0x2 ;  /* 0x00000006100c7c11 */ /* 0x040fe4000f8e10ff */
[----:B------:R-:W-:-:S07]  /*0490*/  LEA R2, R16, UR7, 0x2 ;  /* 0x0000000710027c11 */ /* 0x000fce000f8e10ff */
.L_x_1:
[----:B------:R-:W-:Y:S02]  /*04a0*/  MOV R16, R9 ;  /* 0x0000000900107202 */ /* 0x000fe40000000f00 */
[----:B------:R-:W-:Y:S02]  /*04b0*/  MOV R17, R11 ;  /* 0x0000000b00117202 */ /* 0x000fe40000000f00 */
[CC--:B------:R-:W-:Y:S02]  /*04c0*/  LEA R3, R0.reuse, R10.reuse, 0x5 ;  /* 0x0000000a00037211 */ /* 0x0c0fe400078e28ff */
[-C--:B------:R-:W-:Y:S01]  /*04d0*/  LEA R45, R0, R10.reuse, 0x4 ;  /* 0x0000000a002d7211 */ /* 0x080fe200078e20ff */
[----:B------:R-:W-:Y:S01]  /*04e0*/  IMAD.WIDE R20, R8, 0x4, R16 ;  /* 0x0000000408147825 */ /* 0x000fe200078e0210 */
[C---:B------:R-:W-:Y:S01]  /*04f0*/  LEA R53, R0.reuse, R10, 0x3 ;  /* 0x0000000a00357211 */ /* 0x040fe200078e18ff */
[----:B------:R-:W2:Y:S02]  /*0500*/  LDG.E R125, desc[UR10][R16.64] ;  /* 0x0000000a107d7981 */ /* 0x000ea4000c1e1900 */
[----:B------:R-:W-:Y:S01]  /*0510*/  IMAD.WIDE.U32 R22, R3, 0x4, R76 ;  /* 0x0000000403167825 */ /* 0x000fe200078e004c */
[----:B------:R-:W-:Y:S01]  /*0520*/  LEA R35, R0, R3, 0x2 ;  /* 0x0000000300237211 */ /* 0x000fe200078e10ff */
[----:B------:R-:W3:Y:S02]  /*0530*/  LDG.E R9, desc[UR10][R20.64] ;  /* 0x0000000a14097981 */ /* 0x000ee4000c1e1900 */
[----:B------:R-:W-:-:S02]  /*0540*/  IMAD.WIDE R18, R8, 0x4, R20 ;  /* 0x0000000408127825 */ /* 0x000fc400078e0214 */
[----:B------:R0:W4:Y:S01]  /*0550*/  LDG.E R49, desc[UR10][R22.64] ;  /* 0x0000000a16317981 */ /* 0x000122000c1e1900 */
[C---:B------:R-:W-:Y:S01]  /*0560*/  LEA R31, R0.reuse, R3, 0x3 ;  /* 0x00000003001f7211 */ /* 0x040fe200078e18ff */
[----:B------:R-:W-:Y:S01]  /*0570*/  IMAD.WIDE.U32 R46, R45, 0x4, R76 ;  /* 0x000000042d2e7825 */ /* 0x000fe200078e004c */
[----:B------:R-:W-:Y:S01]  /*0580*/  LEA R27, R0, R45, 0x2 ;  /* 0x0000002d001b7211 */ /* 0x000fe200078e10ff */
[----:B------:R-:W5:Y:S02]  /*0590*/  LDG.E R50, desc[UR10][R18.64] ;  /* 0x0000000a12327981 */ /* 0x000f64000c1e1900 */
[----:B------:R-:W-:-:S04]  /*05a0*/  IMAD.WIDE R40, R8, 0x4, R18 ;  /* 0x0000000408287825 */ /* 0x000fc800078e0212 */
[----:B0-----:R-:W-:Y:S01]  /*05b0*/  IMAD.WIDE.U32 R22, R10, 0x4, R76 ;  /* 0x000000040a167825 */ /* 0x001fe200078e004c */
[----:B------:R-:W-:Y:S01]  /*05c0*/  LEA R51, R0, R3, 0x4 ;  /* 0x0000000300337211 */ /* 0x000fe200078e20ff */
[----:B------:R-:W2:Y:S02]  /*05d0*/  LDG.E R46, desc[UR10][R46.64] ;  /* 0x0000000a2e2e7981 */ /* 0x000ea4000c1e1900 */
[----:B------:R-:W-:Y:S02]  /*05e0*/  IMAD.WIDE R38, R8, 0x4, R40 ;  /* 0x0000000408267825 */ /* 0x000fe400078e0228 */
[----:B------:R0:W3:Y:S02]  /*05f0*/  LDG.E R11, desc[UR10][R22.64] ;  /* 0x0000000a160b7981 */ /* 0x0000e4000c1e1900 */
[----:B------:R-:W-:-:S04]  /*0600*/  IMAD.WIDE.U32 R24, R53, 0x4, R76 ;  /* 0x0000000435187825 */ /* 0x000fc800078e004c */
[----:B------:R-:W-:Y:S01]  /*0610*/  IMAD.WIDE.U32 R20, R31, 0x4, R76 ;  /* 0x000000041f147825 */ /* 0x000fe200078e004c */
[----:B------:R-:W-:Y:S01]  /*0620*/  LEA R45, R0, R45, 0x3 ;  /* 0x0000002d002d7211 */ /* 0x000fe200078e18ff */
[----:B------:R-:W5:Y:S02]  /*0630*/  LDG.E R28, desc[UR10][R24.64] ;  /* 0x0000000a181c7981 */ /* 0x000f64000c1e1900 */
[----:B------:R-:W-:Y:S02]  /*0640*/  IMAD.WIDE R36, R8, 0x4, R38 ;  /* 0x0000000408247825 */ /* 0x000fe400078e0226 */
[----:B------:R1:W5:Y:S02]  /*0650*/  LDG.E R3, desc[UR10][R20.64] ;  /* 0x0000000a14037981 */ /* 0x000364000c1e1900 */
[----:B0-----:R-:W-:Y:S01]  /*0660*/  IMAD.WIDE.U32 R22, R35, 0x4, R76 ;  /* 0x0000000423167825 */ /* 0x001fe200078e004c */
[----:B------:R-:W-:Y:S01]  /*0670*/  LEA R55, R0, R51, 0x2 ;  /* 0x0000003300377211 */ /* 0x000fe200078e10ff */
[----:B------:R-:W5:Y:S02]  /*0680*/  LDG.E R123, desc[UR10][R38.64] ;  /* 0x0000000a267b7981 */ /* 0x000f64000c1e1900 */
[----:B------:R-:W-:-:S02]  /*0690*/  IMAD.WIDE R34, R8, 0x4, R36 ;  /* 0x0000000408227825 */ /* 0x000fc400078e0224 */
[----:B------:R0:W5:Y:S02]  /*06a0*/  LDG.E R4, desc[UR10][R22.64] ;  /* 0x0000000a16047981 */ /* 0x000164000c1e1900 */
[--C-:B-1----:R-:W-:Y:S01]  /*06b0*/  IMAD.WIDE.U32 R20, R51, 0x4, R76.reuse ;  /* 0x0000000433147825 */ /* 0x102fe200078e004c */
[----:B------:R-:W-:Y:S01]  /*06c0*/  LEA R43, R0, R31, 0x2 ;  /* 0x0000001f002b7211 */ /* 0x000fe200078e10ff */
[----:B------:R-:W5:Y:S04]  /*06d0*/  LDG.E R37, desc[UR10][R36.64] ;  /* 0x0000000a24257981 */ /* 0x000f68000c1e1900 */
[----:B------:R1:W5:Y:S01]  /*06e0*/  LDG.E R48, desc[UR10][R20.64] ;  /* 0x0000000a14307981 */ /* 0x000362000c1e1900 */
[----:B0-----:R-:W-:-:S04]  /*06f0*/  IMAD.WIDE.U32 R22, R27, 0x4, R76 ;  /* 0x000000041b167825 */ /* 0x001fc800078e004c */
[----:B------:R-:W-:Y:S01]  /*0700*/  IMAD.WIDE R26, R8, 0x4, R34 ;  /* 0x00000004081a7825 */ /* 0x000fe200078e0222 */
[----:B------:R0:W5:Y:S03]  /*0710*/  LDG.E R47, desc[UR10][R22.64] ;  /* 0x0000000a162f7981 */ /* 0x000166000c1e1900 */
[----:B-1----:R-:W-:Y:S01]  /*0720*/  IMAD.WIDE.U32 R20, R45, 0x4, R76 ;  /* 0x000000042d147825 */ /* 0x002fe200078e004c */
[----:B------:R-:W-:Y:S01]  /*0730*/  LEA R63, R0, R51, 0x3 ;  /* 0x00000033003f7211 */ /* 0x000fe200078e18ff */
[----:B------:R-:W5:Y:S02]  /*0740*/  LDG.E R54, desc[UR10][R26.64] ;  /* 0x0000000a1a367981 */ /* 0x000f64000c1e1900 */
[C---:B------:R-:W-:Y:S02]  /*0750*/  IMAD.WIDE R24, R8.reuse, 0x4, R26 ;  /* 0x0000000408187825 */ /* 0x040fe400078e021a */
[----:B------:R1:W5:Y:S02]  /*0760*/  LDG.E R31, desc[UR10][R20.64] ;  /* 0x0000000a141f7981 */ /* 0x000364000c1e1900 */
[----:B0-----:R-:W-:-:S04]  /*0770*/  IMAD.WIDE R22, R8, 0x4, R24 ;  /* 0x0000000408167825 */ /* 0x001fc800078e0218 */
[--C-:B------:R-:W-:Y:S01]  /*0780*/  IMAD.WIDE.U32 R42, R43, 0x4, R76.reuse ;  /* 0x000000042b2a7825 */ /* 0x100fe200078e004c */
[C---:B------:R-:W-:Y:S01]  /*0790*/  LEA R45, R0.reuse, R45, 0x2 ;  /* 0x0000002d002d7211 */ /* 0x040fe200078e10ff */
[----:B------:R-:W5:Y:S02]  /*07a0*/  LDG.E R35, desc[UR10][R34.64] ;  /* 0x0000000a22237981 */ /* 0x000f64000c1e1900 */
[--C-:B-1----:R-:W-:Y:S02]  /*07b0*/  IMAD.WIDE.U32 R20, R55, 0x4, R76.reuse ;  /* 0x0000000437147825 */ /* 0x102fe400078e004c */
[----:B------:R-:W5:Y:S02]  /*07c0*/  LDG.E R51, desc[UR10][R42.64] ;  /* 0x0000000a2a337981 */ /* 0x000f64000c1e1900 */
[----:B------:R-:W-:Y:S02]  /*07d0*/  IMAD.WIDE.U32 R18, R63, 0x4, R76 ;  /* 0x000000043f127825 */ /* 0x000fe400078e004c */
[----:B------:R0:W5:Y:S01]  /*07e0*/  LDG.E R52, desc[UR10][R20.64] ;  /* 0x0000000a14347981 */ /* 0x000162000c1e1900 */
[----:B------:R-:W-:-:S03]  /*07f0*/  LEA R63, R0, R63, 0x2 ;  /* 0x0000003f003f7211 */ /* 0x000fc600078e10ff */
[----:B------:R1:W5:Y:S01]  /*0800*/  LDG.E R55, desc[UR10][R18.64] ;  /* 0x0000000a12377981 */ /* 0x000362000c1e1900 */
[C---:B------:R-:W-:Y:S02]  /*0810*/  LEA R119, R0.reuse, R10, 0x2 ;  /* 0x0000000a00777211 */ /* 0x040fe400078e10ff */
[----:B------:R-:W-:Y:S01]  /*0820*/  LEA R121, R0, R53, 0x2 ;  /* 0x0000003500797211 */ /* 0x000fe200078e10ff */
[----:B------:R-:W5:Y:S01]  /*0830*/  LDG.E R25, desc[UR10][R24.64] ;  /* 0x0000000a18197981 */ /* 0x000f62000c1e1900 */
[----:B0-----:R-:W-:-:S03]  /*0840*/  IMAD.WIDE R20, R8, 0x4, R22 ;  /* 0x0000000408147825 */ /* 0x001fc600078e0216 */
[----:B------:R-:W5:Y:S01]  /*0850*/  LDG.E R23, desc[UR10][R22.64] ;  /* 0x0000000a16177981 */ /* 0x000f62000c1e1900 */
[----:B-1----:R-:W-:-:S03]  /*0860*/  IMAD.WIDE R18, R8, 0x4, R20 ;  /* 0x0000000408127825 */ /* 0x002fc600078e0214 */
[----:B------:R-:W5:Y:S01]  /*0870*/  LDG.E R106, desc[UR10][R20.64] ;  /* 0x0000000a146a7981 */ /* 0x000f62000c1e1900 */
[----:B------:R-:W-:-:S03]  /*0880*/  IMAD.WIDE.U32 R42, R63, 0x4, R76 ;  /* 0x000000043f2a7825 */ /* 0x000fc600078e004c */
[----:B------:R0:W5:Y:S01]  /*0890*/  LDG.E R63, desc[UR10][R40.64] ;  /* 0x0000000a283f7981 */ /* 0x000162000c1e1900 */
[----:B------:R-:W-:-:S03]  /*08a0*/  IMAD.WIDE.U32 R44, R45, 0x4, R76 ;  /* 0x000000042d2c7825 */ /* 0x000fc600078e004c */
[----:B------:R-:W5:Y:S04]  /*08b0*/  LDG.E R115, desc[UR10][R42.64] ;  /* 0x0000000a2a737981 */ /* 0x000f68000c1e1900 */
[----:B------:R1:W5:Y:S01]  /*08c0*/  LDG.E R53, desc[UR10][R44.64] ;  /* 0x0000000a2c357981 */ /* 0x000362000c1e1900 */
[----:B0-----:R-:W-:-:S04]  /*08d0*/  IMAD.WIDE R40, R8, 0x4, R18 ;  /* 0x0000000408287825 */ /* 0x001fc800078e0212 */
[----:B------:R-:W-:Y:S02]  /*08e0*/  IMAD.WIDE R38, R8, 0x4, R40 ;  /* 0x0000000408267825 */ /* 0x000fe400078e0228 */
[----:B------:R-:W5:Y:S02]  /*08f0*/  LDG.E R41, desc[UR10][R40.64] ;  /* 0x0000000a28297981 */ /* 0x000f64000c1e1900 */
[----:B-1----:R-:W-:-:S04]  /*0900*/  IMAD.WIDE.U32 R44, R119, 0x4, R76 ;  /* 0x00000004772c7825 */ /* 0x002fc800078e004c */
[C---:B------:R-:W-:Y:S01]  /*0910*/  IMAD.WIDE R26, R8.reuse, 0x4, R38 ;  /* 0x00000004081a7825 */ /* 0x040fe200078e0226 */
[----:B------:R-:W5:Y:S03]  /*0920*/  LDG.E R119, desc[UR10][R44.64] ;  /* 0x0000000a2c777981 */ /* 0x000f66000c1e1900 */
[----:B------:R-:W-:Y:S01]  /*0930*/  IMAD.WIDE.U32 R42, R121, 0x4, R76 ;  /* 0x00000004792a7825 */ /* 0x000fe200078e004c */
[----:B------:R-:W5:Y:S04]  /*0940*/  LDG.E R39, desc[UR10][R38.64] ;  /* 0x0000000a26277981 */ /* 0x000f68000c1e1900 */
[----:B------:R-:W5:Y:S04]  /*0950*/  LDG.E R121, desc[UR10][R42.64] ;  /* 0x0000000a2a797981 */ /* 0x000f68000c1e1900 */
[----:B------:R0:W5:Y:S04]  /*0960*/  LDG.E R45, desc[UR10][R18.64] ;  /* 0x0000000a122d7981 */ /* 0x000168000c1e1900 */
[----:B------:R-:W5:Y:S01]  /*0970*/  LDG.E R36, desc[UR10][R26.64] ;  /* 0x0000000a1a247981 */ /* 0x000f62000c1e1900 */
[----:B0-----:R-:W-:-:S05]  /*0980*/  IMAD.WIDE R18, R8, 0x4, R26 ;  /* 0x0000000408127825 */ /* 0x001fca00078e021a */
[----:B------:R-:W5:Y:S04]  /*0990*/  LDG.E R34, desc[UR10][R18.64] ;  /* 0x0000000a12227981 */ /* 0x000f68000c1e1900 */
[----:B----4-:R-:W-:Y:S04]  /*09a0*/  STS [R12+0x800], R49 ;  /* 0x000800310c007388 */ /* 0x010fe80000000800 */
[----:B--2---:R-:W-:Y:S04]  /*09b0*/  STS [R12+0x400], R46 ;  /* 0x0004002e0c007388 */ /* 0x004fe80000000800 */
[----:B---3--:R-:W-:Y:S04]  /*09c0*/  STS [R12], R11 ;  /* 0x0000000b0c007388 */ /* 0x008fe80000000800 */
[----:B-----5:R-:W-:Y:S04]  /*09d0*/  STS [R12+0x200], R28 ;  /* 0x0002001c0c007388 */ /* 0x020fe80000000800 */
[----:B------:R-:W-:Y:S04]  /*09e0*/  STS [R12+0xa00], R3 ;  /* 0x000a00030c007388 */ /* 0x000fe80000000800 */
[----:B------:R0:W-:Y:S04]  /*09f0*/  STS [R12+0x900], R4 ;  /* 0x000900040c007388 */ /* 0x0001e80000000800 */
[----:B------:R-:W-:Y:S04]  /*0a00*/  STS [R12+0xc00], R48 ;  /* 0x000c00300c007388 */ /* 0x000fe80000000800 */
[----:B------:R-:W-:Y:S04]  /*0a10*/  STS [R12+0x500], R47 ;  /* 0x0005002f0c007388 */ /* 0x000fe80000000800 */
[----:B------:R-:W-:Y:S04]  /*0a20*/  STS [R12+0x600], R31 ;  /* 0x0006001f0c007388 */ /* 0x000fe80000000800 */
[----:B------:R-:W-:Y:S04]  /*0a30*/  STS [R12+0xb00], R51 ;  /* 0x000b00330c007388 */ /* 0x000fe80000000800 */
[----:B------:R-:W-:Y:S04]  /*0a40*/  STS [R12+0xd00], R52 ;  /* 0x000d00340c007388 */ /* 0x000fe80000000800 */
[----:B------:R-:W-:Y:S01]  /*0a50*/  STS [R12+0xe00], R55 ;  /* 0x000e00370c007388 */ /* 0x000fe20000000800 */
[----:B0-----:R-:W-:-:S03]  /*0a60*/  LEA R4, R6, UR6, 0x6 ;  /* 0x0000000606047c11 */ /* 0x001fc6000f8e30ff */
[----:B------:R-:W-:Y:S04]  /*0a70*/  STS [R12+0xf00], R115 ;  /* 0x000f00730c007388 */ /* 0x000fe80000000800 */
[----:B------:R-:W-:Y:S04]  /*0a80*/  STS [R12+0x700], R53 ;  /* 0x000700350c007388 */ /* 0x000fe80000000800 */
[----:B------:R-:W-:Y:S04]  /*0a90*/  STS [R12+0x100], R119 ;  /* 0x000100770c007388 */ /* 0x000fe80000000800 */
[----:B------:R-:W-:Y:S04]  /*0aa0*/  STS [R12+0x300], R121 ;  /* 0x000300790c007388 */ /* 0x000fe80000000800 */
[----:B------:R0:W-:Y:S04]  /*0ab0*/  STS [R2+0x100], R9 ;  /* 0x0001000902007388 */ /* 0x0001e80000000800 */
[----:B------:R-:W-:Y:S04]  /*0ac0*/  STS [R2+0x200], R50 ;  /* 0x0002003202007388 */ /* 0x000fe80000000800 */
        /* <DEDUP_REMOVED lines=13> */
[----:B------:R-:W-:Y:S01]  /*0ba0*/  STS [R2], R125 ;  /* 0x0000007d02007388 */ /* 0x000fe20000000800 */
[----:B------:R-:W-:Y:S01]  /*0bb0*/  BAR.SYNC.DEFER_BLOCKING 0x0 ;  /* 0x0000000000007b1d */ /* 0x000fe20000010000 */
[----:B------:R-:W-:-:S05]  /*0bc0*/  LEA R3, R7, UR7, 0x2 ;  /* 0x0000000707037c11 */ /* 0x000fca000f8e10ff */
[----:B------:R-:W-:Y:S04]  /*0bd0*/  LDS.128 R20, [R4] ;  /* 0x0000000004147984 */ /* 0x000fe80000000c00 */
[----:B------:R-:W1:Y:S04]  /*0be0*/  LDS.128 R24, [R3] ;  /* 0x0000000003187984 */ /* 0x000e680000000c00 */
[----:B------:R-:W2:Y:S04]  /*0bf0*/  LDS.128 R44, [R3+0x10] ;  /* 0x00001000032c7984 */ /* 0x000ea80000000c00 */
[----:B------:R-:W3:Y:S04]  /*0c00*/  LDS.128 R52, [R4+0x40] ;  /* 0x0000400004347984 */ /* 0x000ee80000000c00 */
[----:B------:R-:W4:Y:S04]  /*0c10*/  LDS.128 R40, [R3+0x100] ;  /* 0x0001000003287984 */ /* 0x000f280000000c00 */
[----:B------:R-:W5:Y:S04]  /*0c20*/  LDS.128 R36, [R3+0x110] ;  /* 0x0001100003247984 */ /* 0x000f680000000c00 */
[----:B------:R-:W5:Y:S01]  /*0c30*/  LDS.128 R48, [R4+0x80] ;  /* 0x0000800004307984 */ /* 0x000f620000000c00 */
[----:B0-----:R-:W-:-:S05]  /*0c40*/  SHF.L.U32 R9, R8, 0x4, RZ ;  /* 0x0000000408097819 */ /* 0x001fca00000006ff */
[----:B------:R-:W-:-:S05]  /*0c50*/  IMAD.WIDE R16, R9, 0x4, R16 ;  /* 0x0000000409107825 */ /* 0x000fca00078e0210 */
[----:B------:R-:W-:Y:S02]  /*0c60*/  MOV R11, R17 ;  /* 0x00000011000b7202 */ /* 0x000fe40000000f00 */
[----:B------:R-:W-:Y:S01]  /*0c70*/  MOV R9, R16 ;  /* 0x0000001000097202 */ /* 0x000fe20000000f00 */
[C---:B-1----:R-:W-:Y:S01]  /*0c80*/  FFMA R17, R20.reuse, R24, R29 ;  /* 0x0000001814117223 */ /* 0x042fe2000000001d */
[C---:B------:R-:W-:Y:S01]  /*0c90*/  FFMA R106, R20.reuse, R27, R30 ;  /* 0x0000001b146a7223 */ /* 0x040fe2000000001e */
[C---:B------:R-:W-:Y:S01]  /*0ca0*/  FFMA R16, R20.reuse, R25, R97 ;  /* 0x0000001914107223 */ /* 0x040fe20000000061 */
[----:B------:R-:W0:Y:S01]  /*0cb0*/  LDS.128 R28, [R4+0xc0] ;  /* 0x0000c000041c7984 */ /* 0x000e220000000c00 */
[C---:B--2---:R-:W-:Y:S01]  /*0cc0*/  FFMA R33, R20.reuse, R44, R33 ;  /* 0x0000002c14217223 */ /* 0x044fe20000000021 */
[C---:B------:R-:W-:Y:S01]  /*0cd0*/  FFMA R34, R20.reuse, R45, R82 ;  /* 0x0000002d14227223 */ /* 0x040fe20000000052 */
[C---:B------:R-:W-:Y:S01]  /*0ce0*/  FFMA R35, R20.reuse, R46, R86 ;  /* 0x0000002e14237223 */ /* 0x040fe20000000056 */
[C---:B------:R-:W-:Y:S01]  /*0cf0*/  FFMA R107, R20.reuse, R26, R107 ;  /* 0x0000001a146b7223 */ /* 0x040fe2000000006b */
[----:B------:R-:W-:Y:S01]  /*0d00*/  FFMA R20, R20, R47, R87 ;  /* 0x0000002f14147223 */ /* 0x000fe20000000057 */
[-C--:B---3--:R-:W-:Y:S01]  /*0d10*/  FFMA R19, R44, R52.reuse, R15 ;  /* 0x000000342c137223 */ /* 0x088fe2000000000f */
[----:B------:R-:W-:Y:S01]  /*0d20*/  FFMA R82, R52, R27, R32 ;  /* 0x0000001b34527223 */ /* 0x000fe20000000020 */
[----:B----4-:R-:W-:Y:S01]  /*0d30*/  FFMA R87, R40, R21, R17 ;  /* 0x0000001528577223 */ /* 0x010fe20000000011 */
[C---:B------:R-:W-:Y:S01]  /*0d40*/  FFMA R97, R21.reuse, R41, R16 ;  /* 0x0000002915617223 */ /* 0x040fe20000000010 */
[----:B------:R-:W-:Y:S01]  /*0d50*/  FFMA R13, R24, R52, R13 ;  /* 0x00000034180d7223 */ /* 0x000fe2000000000d */
[----:B------:R-:W-:Y:S01]  /*0d60*/  FFMA R18, R52, R25, R95 ;  /* 0x0000001934127223 */ /* 0x000fe2000000005f */
[----:B-----5:R-:W-:Y:S01]  /*0d70*/  FFMA R17, R36, R21, R33 ;  /* 0x0000001524117223 */ /* 0x020fe20000000021 */
[C---:B------:R-:W-:Y:S01]  /*0d80*/  FFMA R16, R21.reuse, R37, R34 ;  /* 0x0000002515107223 */ /* 0x040fe20000000022 */
[C---:B------:R-:W-:Y:S01]  /*0d90*/  FFMA R15, R21.reuse, R38, R35 ;  /* 0x00000026150f7223 */ /* 0x040fe20000000023 */
[C---:B------:R-:W-:Y:S01]  /*0da0*/  FFMA R63, R52.reuse, R46, R100 ;  /* 0x0000002e343f7223 */ /* 0x040fe20000000064 */
[----:B------:R-:W1:Y:S01]  /*0db0*/  LDS.128 R32, [R4+0x100] ;  /* 0x0001000004207984 */ /* 0x000e620000000c00 */
[C---:B------:R-:W-:Y:S01]  /*0dc0*/  FFMA R117, R52.reuse, R26, R117 ;  /* 0x0000001a34757223 */ /* 0x040fe20000000075 */
[C---:B------:R-:W-:Y:S01]  /*0dd0*/  FFMA R14, R52.reuse, R45, R14 ;  /* 0x0000002d340e7223 */ /* 0x040fe2000000000e */
[----:B------:R-:W-:Y:S01]  /*0de0*/  FFMA R52, R52, R47, R104 ;  /* 0x0000002f34347223 */ /* 0x000fe20000000068 */
[C---:B------:R-:W-:Y:S01]  /*0df0*/  FFMA R104, R21.reuse, R42, R107 ;  /* 0x0000002a15687223 */ /* 0x040fe2000000006b */
[----:B------:R-:W-:Y:S01]  /*0e00*/  FFMA R106, R21, R43, R106 ;  /* 0x0000002b156a7223 */ /* 0x000fe2000000006a */
[-C--:B------:R-:W-:Y:S01]  /*0e10*/  FFMA R86, R40, R53.reuse, R13 ;  /* 0x0000003528567223 */ /* 0x080fe2000000000d */
[----:B------:R-:W-:Y:S01]  /*0e20*/  FFMA R95, R41, R53, R18 ;  /* 0x00000035295f7223 */ /* 0x000fe20000000012 */
[----:B------:R-:W-:Y:S01]  /*0e30*/  FFMA R21, R21, R39, R20 ;  /* 0x0000002715157223 */ /* 0x000fe20000000014 */
[-C--:B------:R-:W-:Y:S01]  /*0e40*/  FFMA R18, R36, R53.reuse, R19 ;  /* 0x0000003524127223 */ /* 0x080fe20000000013 */
[----:B------:R-:W-:Y:S01]  /*0e50*/  FFMA R13, R38, R53, R63 ;  /* 0x00000035260d7223 */ /* 0x000fe2000000003f */
[----:B------:R-:W-:Y:S01]  /*0e60*/  FFMA R19, R24, R48, R56 ;  /* 0x0000003018137223 */ /* 0x000fe20000000038 */
[C---:B------:R-:W-:Y:S01]  /*0e70*/  FFMA R20, R48.reuse, R25, R57 ;  /* 0x0000001930147223 */ /* 0x040fe20000000039 */
[----:B------:R-:W-:Y:S01]  /*0e80*/  FFMA R63, R48, R26, R58 ;  /* 0x0000001a303f7223 */ /* 0x000fe2000000003a */
[----:B------:R-:W-:-:S02]  /*0e90*/  FFMA R115, R44, R48, R59 ;  /* 0x000000302c737223 */ /* 0x000fc4000000003b */
[----:B------:R-:W2:Y:S01]  /*0ea0*/  LDS.128 R56, [R4+0x140] ;  /* 0x0001400004387984 */ /* 0x000ea20000000c00 */
[-C--:B------:R-:W-:Y:S01]  /*0eb0*/  FFMA R100, R42, R53.reuse, R117 ;  /* 0x000000352a647223 */ /* 0x080fe20000000075 */
[-C--:B------:R-:W-:Y:S01]  /*0ec0*/  FFMA R82, R43, R53.reuse, R82 ;  /* 0x000000352b527223 */ /* 0x080fe20000000052 */
[-C--:B------:R-:W-:Y:S01]  /*0ed0*/  FFMA R14, R37, R53.reuse, R14 ;  /* 0x00000035250e7223 */ /* 0x080fe2000000000e */
[----:B------:R-:W-:Y:S01]  /*0ee0*/  FFMA R53, R39, R53, R52 ;  /* 0x0000003527357223 */ /* 0x000fe20000000034 */
[C---:B------:R-:W-:Y:S01]  /*0ef0*/  FFMA R52, R48.reuse, R27, R88 ;  /* 0x0000001b30347223 */ /* 0x040fe20000000058 */
[C---:B------:R-:W-:Y:S01]  /*0f00*/  FFMA R117, R48.reuse, R46, R103 ;  /* 0x0000002e30757223 */ /* 0x040fe20000000067 */
[C---:B------:R-:W-:Y:S01]  /*0f10*/  FFMA R118, R48.reuse, R45, R98 ;  /* 0x0000002d30767223 */ /* 0x040fe20000000062 */
[----:B------:R-:W-:Y:S01]  /*0f20*/  FFMA R116, R48, R47, R116 ;  /* 0x0000002f30747223 */ /* 0x000fe20000000074 */
[-C--:B------:R-:W-:Y:S01]  /*0f30*/  FFMA R107, R43, R49.reuse, R52 ;  /* 0x000000312b6b7223 */ /* 0x080fe20000000034 */
[----:B------:R-:W-:Y:S01]  /*0f40*/  FFMA R48, R36, R49, R115 ;  /* 0x0000003124307223 */ /* 0x000fe20000000073 */
[----:B0-----:R-:W-:Y:S01]  /*0f50*/  FFMA R52, R28, R25, R61 ;  /* 0x000000191c347223 */ /* 0x001fe2000000003d */
[-C--:B------:R-:W-:Y:S01]  /*0f60*/  FFMA R88, R40, R49.reuse, R19 ;  /* 0x0000003128587223 */ /* 0x080fe20000000013 */
[-C--:B------:R-:W-:Y:S01]  /*0f70*/  FFMA R103, R42, R49.reuse, R63 ;  /* 0x000000312a677223 */ /* 0x080fe2000000003f */
[-C--:B------:R-:W-:Y:S01]  /*0f80*/  FFMA R115, R44, R28.reuse, R89 ;  /* 0x0000001c2c737223 */ /* 0x080fe20000000059 */
[----:B------:R-:W-:Y:S01]  /*0f90*/  FFMA R19, R38, R49, R117 ;  /* 0x0000003126137223 */ /* 0x000fe20000000075 */
[----:B------:R-:W-:Y:S01]  /*0fa0*/  FFMA R63, R24, R28, R60 ;  /* 0x0000001c183f7223 */ /* 0x000fe2000000003c */
[C---:B------:R-:W-:Y:S01]  /*0fb0*/  FFMA R61, R28.reuse, R26, R62 ;  /* 0x0000001a1c3d7223 */ /* 0x040fe2000000003e */
[C---:B------:R-:W-:Y:S01]  /*0fc0*/  FFMA R72, R28.reuse, R27, R72 ;  /* 0x0000001b1c487223 */ /* 0x040fe20000000048 */
[C---:B------:R-:W-:Y:S01]  /*0fd0*/  FFMA R60, R28.reuse, R45, R96 ;  /* 0x0000002d1c3c7223 */ /* 0x040fe20000000060 */
[C---:B------:R-:W-:Y:S01]  /*0fe0*/  FFMA R117, R28.reuse, R46, R102 ;  /* 0x0000002e1c757223 */ /* 0x040fe20000000066 */
[----:B------:R-:W-:Y:S01]  /*0ff0*/  FFMA R62, R28, R47, R108 ;  /* 0x0000002f1c3e7223 */ /* 0x000fe2000000006c */
[C---:B------:R-:W-:Y:S01]  /*1000*/  FFMA R98, R41.reuse, R49, R20 ;  /* 0x0000003129627223 */ /* 0x040fe20000000014 */
[----:B------:R-:W-:Y:S01]  /*1010*/  FFMA R96, R41, R29, R52 ;  /* 0x0000001d29607223 */ /* 0x000fe20000000034 */
[----:B------:R-:W-:Y:S01]  /*1020*/  FFMA R20, R37, R49, R118 ;  /* 0x0000003125147223 */ /* 0x000fe20000000076 */
[----:B------:R-:W-:Y:S01]  /*1030*/  FFMA R52, R36, R29, R115 ;  /* 0x0000001d24347223 */ /* 0x000fe20000000073 */
[----:B------:R-:W-:Y:S01]  /*1040*/  FFMA R49, R39, R49, R116 ;  /* 0x0000003127317223 */ /* 0x000fe20000000074 */
[----:B------:R-:W-:Y:S01]  /*1050*/  FFMA R108, R43, R29, R72 ;  /* 0x0000001d2b6c7223 */ /* 0x000fe20000000048 */
[----:B-1----:R-:W-:Y:S01]  /*1060*/  FFMA R115, R24, R32, R73 ;  /* 0x0000002018737223 */ /* 0x002fe20000000049 */
[C---:B------:R-:W-:Y:S01]  /*1070*/  FFMA R74, R32.reuse, R25, R74 ;  /* 0x00000019204a7223 */ /* 0x040fe2000000004a */
[----:B------:R-:W-:Y:S01]  /*1080*/  FFMA R118, R32, R45, R105 ;  /* 0x0000002d20767223 */ /* 0x000fe20000000069 */
[-C--:B------:R-:W-:Y:S01]  /*1090*/  FFMA R89, R40, R29.reuse, R63 ;  /* 0x0000001d28597223 */ /* 0x080fe2000000003f */
[-C--:B------:R-:W-:Y:S01]  /*10a0*/  FFMA R102, R42, R29.reuse, R61 ;  /* 0x0000001d2a667223 */ /* 0x080fe2000000003d */
[-C--:B------:R-:W-:Y:S01]  /*10b0*/  FFMA R28, R37, R29.reuse, R60 ;  /* 0x0000001d251c7223 */ /* 0x080fe2000000003c */
[----:B------:R-:W-:Y:S01]  /*10c0*/  FFMA R72, R38, R29, R117 ;  /* 0x0000001d26487223 */ /* 0x000fe20000000075 */
[C---:B------:R-:W-:Y:S01]  /*10d0*/  FFMA R75, R32.reuse, R26, R75 ;  /* 0x0000001a204b7223 */ /* 0x040fe2000000004b */
[----:B------:R-:W-:Y:S01]  /*10e0*/  FFMA R116, R32, R27, R94 ;  /* 0x0000001b20747223 */ /* 0x000fe2000000005e */
[----:B------:R-:W-:Y:S01]  /*10f0*/  FFMA R73, R44, R32, R101 ;  /* 0x000000202c497223 */ /* 0x000fe20000000065 */
[C---:B------:R-:W-:Y:S01]  /*1100*/  FFMA R105, R32.reuse, R46, R109 ;  /* 0x0000002e20697223 */ /* 0x040fe2000000006d */
[----:B------:R-:W-:Y:S01]  /*1110*/  FFMA R29, R39, R29, R62 ;  /* 0x0000001d271d7223 */ /* 0x000fe2000000003e */
[----:B------:R-:W-:Y:S01]  /*1120*/  FFMA R110, R32, R47, R110 ;  /* 0x0000002f206e7223 */ /* 0x000fe2000000006e */
[----:B------:R-:W0:Y:S01]  /*1130*/  LDS.128 R60, [R4+0x180] ;  /* 0x00018000043c7984 */ /* 0x000e220000000c00 */
[-C--:B------:R-:W-:Y:S01]  /*1140*/  FFMA R94, R41, R33.reuse, R74 ;  /* 0x00000021295e7223 */ /* 0x080fe2000000004a */
[-C--:B------:R-:W-:Y:S01]  /*1150*/  FFMA R115, R40, R33.reuse, R115 ;  /* 0x0000002128737223 */ /* 0x080fe20000000073 */
[-C--:B------:R-:W-:Y:S01]  /*1160*/  FFMA R101, R42, R33.reuse, R75 ;  /* 0x000000212a657223 */ /* 0x080fe2000000004b */
[-C--:B------:R-:W-:Y:S01]  /*1170*/  FFMA R109, R43, R33.reuse, R116 ;  /* 0x000000212b6d7223 */ /* 0x080fe20000000074 */
[-C--:B------:R-:W-:Y:S01]  /*1180*/  FFMA R73, R36, R33.reuse, R73 ;  /* 0x0000002124497223 */ /* 0x080fe20000000049 */
[-C--:B------:R-:W-:Y:S01]  /*1190*/  FFMA R74, R37, R33.reuse, R118 ;  /* 0x00000021254a7223 */ /* 0x080fe20000000076 */
[-C--:B------:R-:W-:Y:S01]  /*11a0*/  FFMA R32, R38, R33.reuse, R105 ;  /* 0x0000002126207223 */ /* 0x080fe20000000069 */
[----:B------:R-:W-:Y:S01]  /*11b0*/  FFMA R33, R39, R33, R110 ;  /* 0x0000002127217223 */ /* 0x000fe2000000006e */
[----:B--2---:R-:W-:Y:S01]  /*11c0*/  FFMA R117, R24, R56, R64 ;  /* 0x0000003818757223 */ /* 0x004fe20000000040 */
[C---:B------:R-:W-:Y:S01]  /*11d0*/  FFMA R116, R56.reuse, R25, R65 ;  /* 0x0000001938747223 */ /* 0x040fe20000000041 */
[C---:B------:R-:W-:Y:S01]  /*11e0*/  FFMA R105, R56.reuse, R26, R66 ;  /* 0x0000001a38697223 */ /* 0x040fe20000000042 */
[----:B------:R-:W-:-:S02]  /*11f0*/  FFMA R110, R56, R27, R67 ;  /* 0x0000001b386e7223 */ /* 0x000fc40000000043 */
[----:B------:R-:W1:Y:S01]  /*1200*/  LDS.128 R64, [R4+0x1c0] ;  /* 0x0001c00004407984 */ /* 0x000e620000000c00 */
[----:B------:R-:W-:Y:S01]  /*1210*/  FFMA R75, R44, R56, R78 ;  /* 0x000000382c4b7223 */ /* 0x000fe2000000004e */
[C---:B------:R-:W-:Y:S01]  /*1220*/  FFMA R78, R56.reuse, R45, R69 ;  /* 0x0000002d384e7223 */ /* 0x040fe20000000045 */
[C---:B------:R-:W-:Y:S01]  /*1230*/  FFMA R69, R56.reuse, R46, R70 ;  /* 0x0000002e38457223 */ /* 0x040fe20000000046 */
[----:B------:R-:W-:Y:S01]  /*1240*/  FFMA R70, R56, R47, R71 ;  /* 0x0000002f38467223 */ /* 0x000fe20000000047 */
        /* <DEDUP_REMOVED lines=8> */
[----:B0-----:R-:W-:Y:S01]  /*12d0*/  FFMA R119, R24, R60, R68 ;  /* 0x0000003c18777223 */ /* 0x001fe20000000044 */
[C---:B------:R-:W-:Y:S01]  /*12e0*/  FFMA R120, R60.reuse, R47, R113 ;  /* 0x0000002f3c787223 */ /* 0x040fe20000000071 */
[----:B------:R-:W-:Y:S01]  /*12f0*/  FFMA R80, R60, R25, R80 ;  /* 0x000000193c507223 */ /* 0x000fe20000000050 */
[----:B------:R-:W0:Y:S01]  /*1300*/  LDS.128 R68, [R3+0x200] ;  /* 0x0002000003447984 */ /* 0x000e220000000c00 */
[-C--:B------:R-:W-:Y:S01]  /*1310*/  FFMA R113, R40, R61.reuse, R119 ;  /* 0x0000003d28717223 */ /* 0x080fe20000000077 */
[C---:B------:R-:W-:Y:S01]  /*1320*/  FFMA R123, R60.reuse, R46, R112 ;  /* 0x0000002e3c7b7223 */ /* 0x040fe20000000070 */
[----:B------:R-:W-:Y:S01]  /*1330*/  FFMA R112, R41, R61, R80 ;  /* 0x0000003d29707223 */ /* 0x000fe20000000050 */
[C---:B------:R-:W-:Y:S01]  /*1340*/  FFMA R79, R60.reuse, R26, R79 ;  /* 0x0000001a3c4f7223 */ /* 0x040fe2000000004f */
[----:B------:R-:W-:Y:S01]  /*1350*/  FFMA R90, R60, R27, R90 ;  /* 0x0000001b3c5a7223 */ /* 0x000fe2000000005a */
[----:B-1----:R-:W-:Y:S01]  /*1360*/  FFMA R119, R24, R64, R84 ;  /* 0x0000004018777223 */ /* 0x002fe20000000054 */
[C---:B------:R-:W-:Y:S01]  /*1370*/  FFMA R24, R64.reuse, R25, R81 ;  /* 0x0000001940187223 */ /* 0x040fe20000000051 */
[C---:B------:R-:W-:Y:S01]  /*1380*/  FFMA R83, R64.reuse, R26, R83 ;  /* 0x0000001a40537223 */ /* 0x040fe20000000053 */
[----:B------:R-:W-:-:S02]  /*1390*/  FFMA R84, R64, R27, R85 ;  /* 0x0000001b40547223 */ /* 0x000fc40000000055 */
[----:B------:R-:W-:Y:S02]  /*13a0*/  FFMA R41, R41, R65, R24 ;  /* 0x0000004129297223 */ /* 0x000fe40000000018 */
[----:B------:R-:W1:Y:S01]  /*13b0*/  LDS.128 R24, [R3+0x210] ;  /* 0x0002100003187984 */ /* 0x000e620000000c00 */
[C---:B------:R-:W-:Y:S01]  /*13c0*/  FFMA R92, R64.reuse, R45, R92 ;  /* 0x0000002d405c7223 */ /* 0x040fe2000000005c */
[----:B------:R-:W-:Y:S01]  /*13d0*/  FFMA R93, R64, R46, R93 ;  /* 0x0000002e405d7223 */ /* 0x000fe2000000005d */
[----:B------:R-:W-:Y:S01]  /*13e0*/  FFMA R121, R44, R60, R99 ;  /* 0x0000003c2c797223 */ /* 0x000fe20000000063 */
[----:B------:R-:W-:Y:S01]  /*13f0*/  FFMA R99, R42, R61, R79 ;  /* 0x0000003d2a637223 */ /* 0x000fe2000000004f */
[----:B------:R-:W-:Y:S01]  /*1400*/  FFMA R91, R44, R64, R91 ;  /* 0x000000402c5b7223 */ /* 0x000fe2000000005b */
[----:B------:R-:W-:Y:S01]  /*1410*/  FFMA R118, R60, R45, R111 ;  /* 0x0000002d3c767223 */ /* 0x000fe2000000006f */
[----:B------:R-:W-:Y:S01]  /*1420*/  FFMA R114, R64, R47, R114 ;  /* 0x0000002f40727223 */ /* 0x000fe20000000072 */
[-C--:B------:R-:W-:Y:S01]  /*1430*/  FFMA R42, R42, R65.reuse, R83 ;  /* 0x000000412a2a7223 */ /* 0x080fe20000000053 */
[-C--:B------:R-:W-:Y:S01]  /*1440*/  FFMA R81, R37, R65.reuse, R92 ;  /* 0x0000004125517223 */ /* 0x080fe2000000005c */
[-C--:B------:R-:W-:Y:S01]  /*1450*/  FFMA R83, R38, R65.reuse, R93 ;  /* 0x0000004126537223 */ /* 0x080fe2000000005d */
[C---:B------:R-:W-:Y:S01]  /*1460*/  FFMA R64, R36.reuse, R65, R91 ;  /* 0x0000004124407223 */ /* 0x040fe2000000005b */
[-C--:B------:R-:W-:Y:S01]  /*1470*/  FFMA R111, R43, R61.reuse, R90 ;  /* 0x0000003d2b6f7223 */ /* 0x080fe2000000005a */
[-C--:B------:R-:W-:Y:S01]  /*1480*/  FFMA R60, R36, R61.reuse, R121 ;  /* 0x0000003d243c7223 */ /* 0x080fe20000000079 */
[-C--:B------:R-:W-:Y:S01]  /*1490*/  FFMA R79, R37, R61.reuse, R118 ;  /* 0x0000003d254f7223 */ /* 0x080fe20000000076 */
[----:B------:R-:W-:Y:S01]  /*14a0*/  FFMA R80, R38, R61, R123 ;  /* 0x0000003d26507223 */ /* 0x000fe2000000007b */
[-C--:B------:R-:W-:Y:S01]  /*14b0*/  FFMA R119, R40, R65.reuse, R119 ;  /* 0x0000004128777223 */ /* 0x080fe20000000077 */
[-C--:B------:R-:W-:Y:S01]  /*14c0*/  FFMA R47, R43, R65.reuse, R84 ;  /* 0x000000412b2f7223 */ /* 0x080fe20000000054 */
[C---:B------:R-:W-:Y:S01]  /*14d0*/  FFMA R91, R39.reuse, R65, R114 ;  /* 0x00000041275b7223 */ /* 0x040fe20000000072 */
[----:B------:R-:W-:-:S02]  /*14e0*/  FFMA R61, R39, R61, R120 ;  /* 0x0000003d273d7223 */ /* 0x000fc40000000078 */
[----:B------:R-:W2:Y:S01]  /*14f0*/  LDS.128 R36, [R3+0x300] ;  /* 0x0003000003247984 */ /* 0x000ea20000000c00 */
[----:B0-----:R-:W-:Y:S01]  /*1500*/  FFMA R97, R22, R69, R97 ;  /* 0x0000004516617223 */ /* 0x001fe20000000061 */
[C---:B------:R-:W-:Y:S01]  /*1510*/  FFMA R95, R69.reuse, R54, R95 ;  /* 0x00000036455f7223 */ /* 0x040fe2000000005f */
[C---:B------:R-:W-:Y:S01]  /*1520*/  FFMA R98, R69.reuse, R50, R98 ;  /* 0x0000003245627223 */ /* 0x040fe20000000062 */
[C---:B------:R-:W-:Y:S01]  /*1530*/  FFMA R96, R69.reuse, R30, R96 ;  /* 0x0000001e45607223 */ /* 0x040fe20000000060 */
[C---:B------:R-:W-:Y:S01]  /*1540*/  FFMA R94, R69.reuse, R34, R94 ;  /* 0x00000022455e7223 */ /* 0x040fe2000000005e */
[C---:B------:R-:W-:Y:S01]  /*1550*/  FFMA R92, R69.reuse, R58, R116 ;  /* 0x0000003a455c7223 */ /* 0x040fe20000000074 */
[C---:B------:R-:W-:Y:S01]  /*1560*/  FFMA R93, R69.reuse, R62, R112 ;  /* 0x0000003e455d7223 */ /* 0x040fe20000000070 */
[----:B------:R-:W-:Y:S01]  /*1570*/  FFMA R69, R69, R66, R41 ;  /* 0x0000004245457223 */ /* 0x000fe20000000029 */
[----:B------:R-:W-:Y:S01]  /*1580*/  FFMA R41, R71, R54, R82 ;  /* 0x0000003647297223 */ /* 0x000fe20000000052 */
[----:B------:R-:W-:Y:S01]  /*1590*/  FFMA R84, R68, R22, R87 ;  /* 0x0000001644547223 */ /* 0x000fe20000000057 */
[C---:B------:R-:W-:Y:S01]  /*15a0*/  FFMA R104, R22.reuse, R70, R104 ;  /* 0x0000004616687223 */ /* 0x040fe20000000068 */
[----:B------:R-:W-:Y:S01]  /*15b0*/  FFMA R40, R22, R71, R106 ;  /* 0x0000004716287223 */ /* 0x000fe2000000006a */
[-C--:B------:R-:W-:Y:S01]  /*15c0*/  FFMA R86, R68, R54.reuse, R86 ;  /* 0x0000003644567223 */ /* 0x080fe20000000056 */
[----:B------:R-:W-:Y:S01]  /*15d0*/  FFMA R100, R70, R54, R100 ;  /* 0x0000003646647223 */ /* 0x000fe20000000064 */
[----:B-1----:R-:W-:Y:S01]  /*15e0*/  FFMA R65, R24, R22, R17 ;  /* 0x0000001618417223 */ /* 0x002fe20000000011 */
[C---:B------:R-:W-:Y:S01]  /*15f0*/  FFMA R82, R22.reuse, R25, R16 ;  /* 0x0000001916527223 */ /* 0x040fe20000000010 */
[C---:B------:R-:W-:Y:S01]  /*1600*/  FFMA R15, R22.reuse, R26, R15 ;  /* 0x0000001a160f7223 */ /* 0x040fe2000000000f */
[----:B------:R-:W-:Y:S01]  /*1610*/  FFMA R21, R22, R27, R21 ;  /* 0x0000001b16157223 */ /* 0x000fe20000000015 */
[-C--:B------:R-:W-:Y:S01]  /*1620*/  FFMA R22, R24, R54.reuse, R18 ;  /* 0x0000003618167223 */ /* 0x080fe20000000012 */
[-C--:B------:R-:W-:Y:S01]  /*1630*/  FFMA R14, R25, R54.reuse, R14 ;  /* 0x00000036190e7223 */ /* 0x080fe2000000000e */
[CC--:B------:R-:W-:Y:S01]  /*1640*/  FFMA R13, R26.reuse, R54.reuse, R13 ;  /* 0x000000361a0d7223 */ /* 0x0c0fe2000000000d */
[----:B------:R-:W-:Y:S01]  /*1650*/  FFMA R53, R27, R54, R53 ;  /* 0x000000361b357223 */ /* 0x000fe20000000035 */
[----:B------:R-:W-:-:S02]  /*1660*/  FFMA R54, R26, R50, R19 ;  /* 0x000000321a367223 */ /* 0x000fc40000000013 */
[----:B------:R-:W0:Y:S01]  /*1670*/  LDS.128 R16, [R3+0x310] ;  /* 0x0003100003107984 */ /* 0x000e220000000c00 */
[-C--:B------:R-:W-:Y:S01]  /*1680*/  FFMA R87, R68, R50.reuse, R88 ;  /* 0x0000003244577223 */ /* 0x080fe20000000058 */
[C---:B------:R-:W-:Y:S01]  /*1690*/  FFMA R103, R70.reuse, R50, R103 ;  /* 0x0000003246677223 */ /* 0x040fe20000000067 */
[C---:B------:R-:W-:Y:S01]  /*16a0*/  FFMA R102, R70.reuse, R30, R102 ;  /* 0x0000001e46667223 */ /* 0x040fe20000000066 */
[C---:B------:R-:W-:Y:S01]  /*16b0*/  FFMA R101, R70.reuse, R34, R101 ;  /* 0x0000002246657223 */ /* 0x040fe20000000065 */
[C---:B------:R-:W-:Y:S01]  /*16c0*/  FFMA R105, R70.reuse, R58, R105 ;  /* 0x0000003a46697223 */ /* 0x040fe20000000069 */
[----:B------:R-:W-:Y:S01]  /*16d0*/  FFMA R99, R70, R62, R99 ;  /* 0x0000003e46637223 */ /* 0x000fe20000000063 */
[C---:B------:R-:W-:Y:S01]  /*16e0*/  FFMA R89, R68.reuse, R30, R89 ;  /* 0x0000001e44597223 */ /* 0x040fe20000000059 */
[C---:B------:R-:W-:Y:S01]  /*16f0*/  FFMA R90, R68.reuse, R34, R115 ;  /* 0x00000022445a7223 */ /* 0x040fe20000000073 */
[C---:B------:R-:W-:Y:S01]  /*1700*/  FFMA R85, R68.reuse, R58, R117 ;  /* 0x0000003a44557223 */ /* 0x040fe20000000075 */
[----:B------:R-:W-:Y:S01]  /*1710*/  FFMA R88, R68, R62, R113 ;  /* 0x0000003e44587223 */ /* 0x000fe20000000071 */
[----:B------:R-:W-:Y:S01]  /*1720*/  FFMA R70, R70, R66, R42 ;  /* 0x0000004246467223 */ /* 0x000fe2000000002a */
[C---:B------:R-:W-:Y:S01]  /*1730*/  FFMA R44, R71.reuse, R34, R109 ;  /* 0x00000022472c7223 */ /* 0x040fe2000000006d */
[C---:B------:R-:W-:Y:S01]  /*1740*/  FFMA R45, R71.reuse, R58, R110 ;  /* 0x0000003a472d7223 */ /* 0x040fe2000000006e */
[----:B------:R-:W-:Y:S01]  /*1750*/  FFMA R68, R68, R66, R119 ;  /* 0x0000004244447223 */ /* 0x000fe20000000077 */
[C---:B------:R-:W-:Y:S01]  /*1760*/  FFMA R42, R71.reuse, R50, R107 ;  /* 0x00000032472a7223 */ /* 0x040fe2000000006b */
[C---:B------:R-:W-:Y:S01]  /*1770*/  FFMA R43, R71.reuse, R30, R108 ;  /* 0x0000001e472b7223 */ /* 0x040fe2000000006c */
[----:B------:R-:W-:Y:S01]  /*1780*/  FFMA R46, R71, R62, R111 ;  /* 0x0000003e472e7223 */ /* 0x000fe2000000006f */
[----:B------:R-:W-:Y:S01]  /*1790*/  FFMA R20, R25, R50, R20 ;  /* 0x0000003219147223 */ /* 0x000fe20000000014 */
[----:B------:R-:W-:Y:S01]  /*17a0*/  FFMA R47, R71, R66, R47 ;  /* 0x00000042472f7223 */ /* 0x000fe2000000002f */
[----:B--2---:R-:W-:Y:S01]  /*17b0*/  FFMA R107, R23, R38, R104 ;  /* 0x00000026176b7223 */ /* 0x004fe20000000068 */
[C---:B------:R-:W-:Y:S01]  /*17c0*/  FFMA R109, R39.reuse, R35, R44 ;  /* 0x00000023276d7223 */ /* 0x040fe2000000002c */
[----:B------:R-:W-:Y:S01]  /*17d0*/  FFMA R104, R39, R59, R45 ;  /* 0x0000003b27687223 */ /* 0x000fe2000000002d */
[CC--:B------:R-:W-:Y:S01]  /*17e0*/  FFMA R48, R24.reuse, R50.reuse, R48 ;  /* 0x0000003218307223 */ /* 0x0c0fe20000000030 */
[----:B------:R-:W-:Y:S01]  /*17f0*/  FFMA R49, R27, R50, R49 ;  /* 0x000000321b317223 */ /* 0x000fe20000000031 */
[-C--:B------:R-:W-:Y:S01]  /*1800*/  FFMA R75, R24, R58.reuse, R75 ;  /* 0x0000003a184b7223 */ /* 0x080fe2000000004b */
[-C--:B------:R-:W-:Y:S01]  /*1810*/  FFMA R78, R25, R58.reuse, R78 ;  /* 0x0000003a194e7223 */ /* 0x080fe2000000004e */
[-C--:B------:R-:W-:Y:S01]  /*1820*/  FFMA R56, R26, R58.reuse, R56 ;  /* 0x0000003a1a387223 */ /* 0x080fe20000000038 */
        /* <DEDUP_REMOVED lines=9> */
[----:B------:R-:W-:Y:S01]  /*18c0*/  FFMA R106, R39, R63, R46 ;  /* 0x0000003f276a7223 */ /* 0x000fe2000000002e */
[-C--:B------:R-:W-:Y:S01]  /*18d0*/  FFMA R52, R24, R30.reuse, R52 ;  /* 0x0000001e18347223 */ /* 0x080fe20000000034 */
[----:B------:R-:W-:Y:S01]  /*18e0*/  FFMA R28, R25, R30, R28 ;  /* 0x0000001e191c7223 */ /* 0x000fe2000000001c */
[----:B0-----:R-:W-:Y:S01]  /*18f0*/  FFMA R44, R23, R18, R15 ;  /* 0x00000012172c7223 */ /* 0x001fe2000000000f */
[----:B------:R-:W-:Y:S01]  /*1900*/  FFMA R45, R18, R55, R13 ;  /* 0x00000037122d7223 */ /* 0x000fe2000000000d */
[-C--:B------:R-:W-:Y:S01]  /*1910*/  FFMA R72, R26, R30.reuse, R72 ;  /* 0x0000001e1a487223 */ /* 0x080fe20000000048 */
[----:B------:R-:W-:Y:S01]  /*1920*/  FFMA R29, R27, R30, R29 ;  /* 0x0000001e1b1d7223 */ /* 0x000fe2000000001d */
[-C--:B------:R-:W-:Y:S01]  /*1930*/  FFMA R73, R24, R34.reuse, R73 ;  /* 0x0000002218497223 */ /* 0x080fe20000000049 */
[-C--:B------:R-:W-:Y:S01]  /*1940*/  FFMA R74, R25, R34.reuse, R74 ;  /* 0x00000022194a7223 */ /* 0x080fe2000000004a */
[-C--:B------:R-:W-:Y:S01]  /*1950*/  FFMA R32, R26, R34.reuse, R32 ;  /* 0x000000221a207223 */ /* 0x080fe20000000020 */
[----:B------:R-:W-:Y:S01]  /*1960*/  FFMA R33, R27, R34, R33 ;  /* 0x000000221b217223 */ /* 0x000fe20000000021 */
[C---:B------:R-:W-:Y:S01]  /*1970*/  FFMA R84, R36.reuse, R23, R84 ;  /* 0x0000001724547223 */ /* 0x040fe20000000054 */
        /* <DEDUP_REMOVED lines=8> */
[C---:B------:R-:W-:Y:S01]  /*1a00*/  FFMA R95, R37.reuse, R55, R95 ;  /* 0x00000037255f7223 */ /* 0x040fe2000000005f */
[C---:B------:R-:W-:Y:S01]  /*1a10*/  FFMA R98, R37.reuse, R51, R98 ;  /* 0x0000003325627223 */ /* 0x040fe20000000062 */
        /* <DEDUP_REMOVED lines=16> */
[----:B------:R-:W-:Y:S01]  /*1b20*/  FFMA R108, R39, R67, R47 ;  /* 0x00000043276c7223 */ /* 0x000fe2000000002f */
[C---:B------:R-:W-:Y:S01]  /*1b30*/  FFMA R65, R16.reuse, R23, R65 ;  /* 0x0000001710417223 */ /* 0x040fe20000000041 */
[C---:B------:R-:W-:Y:S01]  /*1b40*/  FFMA R82, R23.reuse, R17, R82 ;  /* 0x0000001117527223 */ /* 0x040fe20000000052 */
[----:B------:R-:W-:Y:S01]  /*1b50*/  FFMA R46, R23, R19, R21 ;  /* 0x00000013172e7223 */ /* 0x000fe20000000015 */
[C---:B------:R-:W-:Y:S01]  /*1b60*/  FFMA R15, R16.reuse, R55, R22 ;  /* 0x00000037100f7223 */ /* 0x040fe20000000016 */
[C---:B------:R-:W-:Y:S01]  /*1b70*/  FFMA R13, R17.reuse, R51, R20 ;  /* 0x00000033110d7223 */ /* 0x040fe20000000014 */
[----:B------:R-:W-:Y:S04]  /*1b80*/  LDS.128 R24, [R4+0x10] ;  /* 0x0000100004187984 */ /* 0x000fe80000000c00 */
[----:B------:R-:W0:Y:S04]  /*1b90*/  LDS.128 R68, [R3+0x400] ;  /* 0x0004000003447984 */ /* 0x000e280000000c00 */
[----:B------:R-:W1:Y:S04]  /*1ba0*/  LDS.128 R36, [R3+0x410] ;  /* 0x0004100003247984 */ /* 0x000e680000000c00 */
[----:B------:R-:W2:Y:S04]  /*1bb0*/  LDS.128 R40, [R4+0x50] ;  /* 0x0000500004287984 */ /* 0x000ea80000000c00 */
[----:B------:R-:W3:Y:S01]  /*1bc0*/  LDS.128 R20, [R4+0x90] ;  /* 0x0000900004147984 */ /* 0x000ee20000000c00 */
[-C--:B------:R-:W-:Y:S01]  /*1bd0*/  FFMA R14, R17, R55.reuse, R14 ;  /* 0x00000037110e7223 */ /* 0x080fe2000000000e */
[C---:B------:R-:W-:Y:S01]  /*1be0*/  FFMA R53, R19.reuse, R55, R53 ;  /* 0x0000003713357223 */ /* 0x040fe20000000035 */
[-C--:B------:R-:W-:Y:S01]  /*1bf0*/  FFMA R48, R16, R51.reuse, R48 ;  /* 0x0000003310307223 */ /* 0x080fe20000000030 */
[-C--:B------:R-:W-:Y:S01]  /*1c00*/  FFMA R54, R18, R51.reuse, R54 ;  /* 0x0000003312367223 */ /* 0x080fe20000000036 */
[----:B------:R-:W-:Y:S01]  /*1c10*/  FFMA R55, R19, R51, R49 ;  /* 0x0000003313377223 */ /* 0x000fe20000000031 */
[-C--:B------:R-:W-:Y:S01]  /*1c20*/  FFMA R49, R16, R31.reuse, R52 ;  /* 0x0000001f10317223 */ /* 0x080fe20000000034 */
[-C--:B------:R-:W-:Y:S01]  /*1c30*/  FFMA R51, R17, R31.reuse, R28 ;  /* 0x0000001f11337223 */ /* 0x080fe2000000001c */
[-C--:B------:R-:W-:Y:S01]  /*1c40*/  FFMA R72, R18, R31.reuse, R72 ;  /* 0x0000001f12487223 */ /* 0x080fe20000000048 */
[----:B------:R-:W-:-:S02]  /*1c50*/  FFMA R114, R19, R31, R29 ;  /* 0x0000001f13727223 */ /* 0x000fc4000000001d */
[----:B------:R-:W4:Y:S01]  /*1c60*/  LDS.128 R28, [R4+0xd0] ;  /* 0x0000d000041c7984 */ /* 0x000f220000000c00 */
        /* <DEDUP_REMOVED lines=9> */
[----:B------:R-:W5:Y:S01]  /*1d00*/  LDS.128 R32, [R4+0x110] ;  /* 0x0001100004207984 */ /* 0x000f620000000c00 */
[-C--:B------:R-:W-:Y:S01]  /*1d10*/  FFMA R78, R17, R59.reuse, R78 ;  /* 0x0000003b114e7223 */ /* 0x080fe2000000004e */
[-C--:B------:R-:W-:Y:S01]  /*1d20*/  FFMA R56, R18, R59.reuse, R56 ;  /* 0x0000003b12387223 */ /* 0x080fe20000000038 */
[----:B------:R-:W-:Y:S01]  /*1d30*/  FFMA R57, R19, R59, R57 ;  /* 0x0000003b13397223 */ /* 0x000fe20000000039 */
[----:B------:R-:W-:Y:S01]  /*1d40*/  FFMA R59, R16, R63, R60 ;  /* 0x0000003f103b7223 */ /* 0x000fe2000000003c */
[C---:B0-----:R-:W-:Y:S01]  /*1d50*/  FFMA R84, R24.reuse, R68, R84 ;  /* 0x0000004418547223 */ /* 0x041fe20000000054 */
[C---:B------:R-:W-:Y:S01]  /*1d60*/  FFMA R97, R24.reuse, R69, R97 ;  /* 0x0000004518617223 */ /* 0x040fe20000000061 */
[C---:B------:R-:W-:Y:S01]  /*1d70*/  FFMA R107, R24.reuse, R70, R107 ;  /* 0x00000046186b7223 */ /* 0x040fe2000000006b */
[C---:B------:R-:W-:Y:S01]  /*1d80*/  FFMA R112, R24.reuse, R71, R112 ;  /* 0x0000004718707223 */ /* 0x040fe20000000070 */
[C---:B-1----:R-:W-:Y:S01]  /*1d90*/  FFMA R65, R24.reuse, R36, R65 ;  /* 0x0000002418417223 */ /* 0x042fe20000000041 */
[C---:B------:R-:W-:Y:S01]  /*1da0*/  FFMA R82, R24.reuse, R37, R82 ;  /* 0x0000002518527223 */ /* 0x040fe20000000052 */
[C---:B------:R-:W-:Y:S01]  /*1db0*/  FFMA R67, R24.reuse, R38, R44 ;  /* 0x0000002618437223 */ /* 0x040fe2000000002c */
[----:B------:R-:W-:Y:S01]  /*1dc0*/  FFMA R24, R24, R39, R46 ;  /* 0x0000002718187223 */ /* 0x000fe2000000002e */
[----:B--2---:R-:W-:Y:S01]  /*1dd0*/  FFMA R117, R40, R70, R100 ;  /* 0x0000004628757223 */ /* 0x004fe20000000064 */
[----:B------:R-:W-:Y:S01]  /*1de0*/  FFMA R86, R68, R40, R86 ;  /* 0x0000002844567223 */ /* 0x000fe20000000056 */
[C---:B------:R-:W-:Y:S01]  /*1df0*/  FFMA R95, R40.reuse, R69, R95 ;  /* 0x00000045285f7223 */ /* 0x040fe2000000005f */
[----:B------:R-:W-:Y:S01]  /*1e00*/  FFMA R111, R40, R71, R111 ;  /* 0x00000047286f7223 */ /* 0x000fe2000000006f */
[----:B---3--:R-:W-:Y:S01]  /*1e10*/  FFMA R118, R68, R20, R87 ;  /* 0x0000001444767223 */ /* 0x008fe20000000057 */
[----:B------:R-:W-:Y:S01]  /*1e20*/  FFMA R119, R20, R70, R103 ;  /* 0x0000004614777223 */ /* 0x000fe20000000067 */
[----:B------:R-:W-:Y:S01]  /*1e30*/  FFMA R15, R36, R40, R15 ;  /* 0x00000028240f7223 */ /* 0x000fe2000000000f */
[C---:B------:R-:W-:Y:S01]  /*1e40*/  FFMA R14, R40.reuse, R37, R14 ;  /* 0x00000025280e7223 */ /* 0x040fe2000000000e */
[----:B------:R-:W-:Y:S01]  /*1e50*/  FFMA R100, R40, R38, R45 ;  /* 0x0000002628647223 */ /* 0x000fe2000000002d */
[C---:B------:R-:W-:Y:S01]  /*1e60*/  FFMA R98, R20.reuse, R69, R98 ;  /* 0x0000004514627223 */ /* 0x040fe20000000062 */
[----:B------:R-:W-:Y:S01]  /*1e70*/  FFMA R110, R20, R71, R110 ;  /* 0x00000047146e7223 */ /* 0x000fe2000000006e */
[----:B------:R-:W-:Y:S01]  /*1e80*/  FFMA R87, R36, R20, R48 ;  /* 0x0000001424577223 */ /* 0x000fe20000000030 */
[C---:B------:R-:W-:Y:S01]  /*1e90*/  FFMA R13, R20.reuse, R37, R13 ;  /* 0x00000025140d7223 */ /* 0x040fe2000000000d */
[----:B------:R-:W-:Y:S01]  /*1ea0*/  FFMA R103, R20, R38, R54 ;  /* 0x0000002614677223 */ /* 0x000fe20000000036 */
[-C--:B------:R-:W-:Y:S01]  /*1eb0*/  FFMA R40, R40, R39.reuse, R53 ;  /* 0x0000002728287223 */ /* 0x080fe20000000035 */
[----:B------:R-:W0:Y:S01]  /*1ec0*/  LDS.128 R44, [R4+0x190] ;  /* 0x00019000042c7984 */ /* 0x000e220000000c00 */
[----:B------:R-:W-:Y:S01]  /*1ed0*/  FFMA R20, R20, R39, R55 ;  /* 0x0000002714147223 */ /* 0x000fe20000000037 */
[-C--:B------:R-:W-:Y:S01]  /*1ee0*/  FFMA R79, R17, R63.reuse, R79 ;  /* 0x0000003f114f7223 */ /* 0x080fe2000000004f */
[-C--:B------:R-:W-:Y:S01]  /*1ef0*/  FFMA R80, R18, R63.reuse, R80 ;  /* 0x0000003f12507223 */ /* 0x080fe20000000050 */
[----:B------:R-:W-:Y:S01]  /*1f00*/  FFMA R116, R19, R63, R61 ;  /* 0x0000003f13747223 */ /* 0x000fe2000000003d */
[----:B------:R-:W1:Y:S04]  /*1f10*/  LDS.128 R52, [R4+0x1d0] ;  /* 0x0001d00004347984 */ /* 0x000e680000000c00 */
[----:B------:R-:W2:Y:S01]  /*1f20*/  LDS.128 R16, [R4+0x150] ;  /* 0x0001500004107984 */ /* 0x000ea20000000c00 */
[----:B----4-:R-:W-:Y:S01]  /*1f30*/  FFMA R120, R68, R28, R89 ;  /* 0x0000001c44787223 */ /* 0x010fe20000000059 */
[C---:B------:R-:W-:Y:S01]  /*1f40*/  FFMA R89, R28.reuse, R71, R62 ;  /* 0x000000471c597223 */ /* 0x040fe2000000003e */
[C---:B------:R-:W-:Y:S01]  /*1f50*/  FFMA R121, R28.reuse, R69, R96 ;  /* 0x000000451c797223 */ /* 0x040fe20000000060 */
[----:B------:R-:W-:Y:S01]  /*1f60*/  FFMA R122, R28, R70, R102 ;  /* 0x000000461c7a7223 */ /* 0x000fe20000000066 */
[----:B------:R-:W3:Y:S01]  /*1f70*/  LDS.128 R60, [R3+0x500] ;  /* 0x00050000033c7984 */ /* 0x000ee20000000c00 */
[----:B------:R-:W-:Y:S01]  /*1f80*/  FFMA R96, R36, R28, R49 ;  /* 0x0000001c24607223 */ /* 0x000fe20000000031 */
[C---:B------:R-:W-:Y:S01]  /*1f90*/  FFMA R102, R28.reuse, R37, R51 ;  /* 0x000000251c667223 */ /* 0x040fe20000000033 */
[C---:B------:R-:W-:Y:S01]  /*1fa0*/  FFMA R72, R28.reuse, R38, R72 ;  /* 0x000000261c487223 */ /* 0x040fe20000000048 */
[----:B------:R-:W-:Y:S01]  /*1fb0*/  FFMA R114, R28, R39, R114 ;  /* 0x000000271c727223 */ /* 0x000fe20000000072 */
[----:B-----5:R-:W-:Y:S01]  /*1fc0*/  FFMA R28, R68, R32, R90 ;  /* 0x00000020441c7223 */ /* 0x020fe2000000005a */
[C---:B------:R-:W-:Y:S01]  /*1fd0*/  FFMA R94, R32.reuse, R69, R94 ;  /* 0x00000045205e7223 */ /* 0x040fe2000000005e */
[C---:B------:R-:W-:Y:S01]  /*1fe0*/  FFMA R101, R32.reuse, R70, R101 ;  /* 0x0000004620657223 */ /* 0x040fe20000000065 */
[----:B------:R-:W-:Y:S01]  /*1ff0*/  FFMA R109, R32, R71, R109 ;  /* 0x00000047206d7223 */ /* 0x000fe2000000006d */
[----:B------:R-:W-:Y:S01]  /*2000*/  FFMA R73, R36, R32, R73 ;  /* 0x0000002024497223 */ /* 0x000fe20000000049 */
[C---:B------:R-:W-:Y:S01]  /*2010*/  FFMA R74, R32.reuse, R37, R74 ;  /* 0x00000025204a7223 */ /* 0x040fe2000000004a */
[C---:B------:R-:W-:Y:S01]  /*2020*/  FFMA R113, R32.reuse, R38, R113 ;  /* 0x0000002620717223 */ /* 0x040fe20000000071 */
[----:B------:R-:W-:Y:S01]  /*2030*/  FFMA R115, R32, R39, R115 ;  /* 0x0000002720737223 */ /* 0x000fe20000000073 */
[----:B0-----:R-:W-:Y:S01]  /*2040*/  FFMA R32, R68, R44, R88 ;  /* 0x0000002c44207223 */ /* 0x001fe20000000058 */
[C---:B------:R-:W-:Y:S01]  /*2050*/  FFMA R93, R44.reuse, R69, R93 ;  /* 0x000000452c5d7223 */ /* 0x040fe2000000005d */
[C---:B------:R-:W-:Y:S01]  /*2060*/  FFMA R99, R44.reuse, R70, R99 ;  /* 0x000000462c637223 */ /* 0x040fe20000000063 */
[----:B------:R-:W-:Y:S01]  /*2070*/  FFMA R106, R44, R71, R106 ;  /* 0x000000472c6a7223 */ /* 0x000fe2000000006a */
[----:B------:R-:W-:Y:S01]  /*2080*/  FFMA R59, R36, R44, R59 ;  /* 0x0000002c243b7223 */ /* 0x000fe2000000003b */
[C---:B------:R-:W-:Y:S01]  /*2090*/  FFMA R79, R44.reuse, R37, R79 ;  /* 0x000000252c4f7223 */ /* 0x040fe2000000004f */
[C---:B------:R-:W-:Y:S01]  /*20a0*/  FFMA R80, R44.reuse, R38, R80 ;  /* 0x000000262c507223 */ /* 0x040fe20000000050 */
[----:B------:R-:W-:Y:S01]  /*20b0*/  FFMA R116, R44, R39, R116 ;  /* 0x000000272c747223 */ /* 0x000fe20000000074 */
[----:B-1----:R-:W-:Y:S01]  /*20c0*/  FFMA R44, R68, R52, R50 ;  /* 0x00000034442c7223 */ /* 0x002fe20000000032 */
[----:B--2---:R-:W-:Y:S01]  /*20d0*/  FFMA R75, R36, R16, R75 ;  /* 0x00000010244b7223 */ /* 0x004fe2000000004b */
[C---:B------:R-:W-:Y:S01]  /*20e0*/  FFMA R78, R16.reuse, R37, R78 ;  /* 0x00000025104e7223 */ /* 0x040fe2000000004e */
[C---:B------:R-:W-:Y:S01]  /*20f0*/  FFMA R56, R16.reuse, R38, R56 ;  /* 0x0000002610387223 */ /* 0x040fe20000000038 */
[----:B------:R-:W-:Y:S01]  /*2100*/  FFMA R57, R16, R39, R57 ;  /* 0x0000002710397223 */ /* 0x000fe20000000039 */
[----:B------:R-:W-:Y:S01]  /*2110*/  FFMA R64, R36, R52, R64 ;  /* 0x0000003424407223 */ /* 0x000fe20000000040 */
[----:B------:R-:W0:Y:S01]  /*2120*/  LDS.128 R48, [R3+0x510] ;  /* 0x0005100003307984 */ /* 0x000e220000000c00 */
[C---:B------:R-:W-:Y:S01]  /*2130*/  FFMA R81, R52.reuse, R37, R81 ;  /* 0x0000002534517223 */ /* 0x040fe20000000051 */
[C---:B------:R-:W-:Y:S01]  /*2140*/  FFMA R83, R52.reuse, R38, R83 ;  /* 0x0000002634537223 */ /* 0x040fe20000000053 */
[----:B------:R-:W-:-:S02]  /*2150*/  FFMA R91, R52, R39, R91 ;  /* 0x00000027345b7223 */ /* 0x000fc4000000005b */
[----:B------:R-:W1:Y:S01]  /*2160*/  LDS.128 R36, [R3+0x600] ;  /* 0x0006000003247984 */ /* 0x000e620000000c00 */
[----:B------:R-:W-:Y:S01]  /*2170*/  FFMA R85, R68, R16, R85 ;  /* 0x0000001044557223 */ /* 0x000fe20000000055 */
[-C--:B------:R-:W-:Y:S01]  /*2180*/  FFMA R92, R16, R69.reuse, R92 ;  /* 0x00000045105c7223 */ /* 0x080fe2000000005c */
[----:B------:R-:W-:Y:S01]  /*2190*/  FFMA R68, R52, R69, R58 ;  /* 0x0000004534447223 */ /* 0x000fe2000000003a */
[-C--:B------:R-:W-:Y:S01]  /*21a0*/  FFMA R105, R16, R70.reuse, R105 ;  /* 0x0000004610697223 */ /* 0x080fe20000000069 */
[----:B------:R-:W-:Y:S01]  /*21b0*/  FFMA R69, R52, R70, R66 ;  /* 0x0000004634457223 */ /* 0x000fe20000000042 */
[-C--:B------:R-:W-:Y:S01]  /*21c0*/  FFMA R104, R16, R71.reuse, R104 ;  /* 0x0000004710687223 */ /* 0x080fe20000000068 */
[----:B------:R-:W-:Y:S01]  /*21d0*/  FFMA R70, R52, R71, R108 ;  /* 0x0000004734467223 */ /* 0x000fe2000000006c */
[----:B---3--:R-:W-:Y:S01]  /*21e0*/  FFMA R66, R61, R53, R68 ;  /* 0x000000353d427223 */ /* 0x008fe20000000044 */
        /* <DEDUP_REMOVED lines=30> */
[----:B------:R-:W-:-:S02]  /*23d0*/  FFMA R70, R63, R53, R70 ;  /* 0x000000353f467223 */ /* 0x000fc40000000046 */
[----:B------:R-:W2:Y:S01]  /*23e0*/  LDS.128 R60, [R3+0x610] ;  /* 0x00061000033c7984 */ /* 0x000ea20000000c00 */
[C---:B0-----:R-:W-:Y:S01]  /*23f0*/  FFMA R65, R48.reuse, R25, R65 ;  /* 0x0000001930417223 */ /* 0x041fe20000000041 */
[C---:B------:R-:W-:Y:S01]  /*2400*/  FFMA R82, R25.reuse, R49, R82 ;  /* 0x0000003119527223 */ /* 0x040fe20000000052 */
[C---:B------:R-:W-:Y:S01]  /*2410*/  FFMA R67, R25.reuse, R50, R67 ;  /* 0x0000003219437223 */ /* 0x040fe20000000043 */
        /* <DEDUP_REMOVED lines=29> */
[C---:B-1----:R-:W-:Y:S01]  /*25f0*/  FFMA R84, R36.reuse, R26, R84 ;  /* 0x0000001a24547223 */ /* 0x042fe20000000054 */
        /* <DEDUP_REMOVED lines=23> */
[----:B------:R-:W0:Y:S01]  /*2770*/  LDS.128 R48, [R3+0x700] ;  /* 0x0007000003307984 */ /* 0x000e220000000c00 */
        /* <DEDUP_REMOVED lines=8> */
[----:B------:R-:W1:Y:S01]  /*2800*/  LDS.128 R36, [R3+0x710] ;  /* 0x0007100003247984 */ /* 0x000e620000000c00 */
[----:B--2---:R-:W-:Y:S01]  /*2810*/  FFMA R24, R26, R63, R24 ;  /* 0x0000003f1a187223 */ /* 0x004fe20000000018 */
[----:B------:R-:W-:Y:S01]  /*2820*/  FFMA R65, R60, R26, R65 ;  /* 0x0000001a3c417223 */ /* 0x000fe20000000041 */
[C---:B------:R-:W-:Y:S01]  /*2830*/  FFMA R82, R26.reuse, R61, R82 ;  /* 0x0000003d1a527223 */ /* 0x040fe20000000052 */
[----:B------:R-:W-:Y:S01]  /*2840*/  FFMA R67, R26, R62, R67 ;  /* 0x0000003e1a437223 */ /* 0x000fe20000000043 */
[-C--:B------:R-:W-:Y:S01]  /*2850*/  FFMA R96, R60, R30.reuse, R96 ;  /* 0x0000001e3c607223 */ /* 0x080fe20000000060 */
[-C--:B------:R-:W-:Y:S01]  /*2860*/  FFMA R102, R61, R30.reuse, R102 ;  /* 0x0000001e3d667223 */ /* 0x080fe20000000066 */
[-C--:B------:R-:W-:Y:S01]  /*2870*/  FFMA R72, R62, R30.reuse, R72 ;  /* 0x0000001e3e487223 */ /* 0x080fe20000000048 */
[----:B------:R-:W-:Y:S01]  /*2880*/  FFMA R114, R63, R30, R114 ;  /* 0x0000001e3f727223 */ /* 0x000fe20000000072 */
[-C--:B------:R-:W-:Y:S01]  /*2890*/  FFMA R75, R60, R18.reuse, R75 ;  /* 0x000000123c4b7223 */ /* 0x080fe2000000004b */
        /* <DEDUP_REMOVED lines=17> */
[C---:B------:R-:W-:Y:S01]  /*29b0*/  FFMA R115, R63.reuse, R34, R115 ;  /* 0x000000223f737223 */ /* 0x040fe20000000073 */
[----:B------:R-:W-:Y:S01]  /*29c0*/  FFMA R18, R63, R18, R57 ;  /* 0x000000123f127223 */ /* 0x000fe20000000039 */
[-C--:B------:R-:W-:Y:S01]  /*29d0*/  FFMA R64, R60, R54.reuse, R64 ;  /* 0x000000363c407223 */ /* 0x080fe20000000040 */
[----:B0-----:R-:W-:Y:S01]  /*29e0*/  FFMA R45, R49, R19, R52 ;  /* 0x00000013312d7223 */ /* 0x001fe20000000034 */
        /* <DEDUP_REMOVED lines=34> */
[C---:B-1----:R-:W-:Y:S01]  /*2c10*/  FFMA R65, R36.reuse, R27, R65 ;  /* 0x0000001b24417223 */ /* 0x042fe20000000041 */
[C---:B------:R-:W-:Y:S01]  /*2c20*/  FFMA R82, R27.reuse, R37, R82 ;  /* 0x000000251b527223 */ /* 0x040fe20000000052 */
[C---:B------:R-:W-:Y:S01]  /*2c30*/  FFMA R67, R27.reuse, R38, R67 ;  /* 0x000000261b437223 */ /* 0x040fe20000000043 */
[----:B------:R-:W-:Y:S01]  /*2c40*/  FFMA R52, R27, R39, R24 ;  /* 0x000000271b347223 */ /* 0x000fe20000000018 */
[----:B------:R-:W-:Y:S04]  /*2c50*/  LDS.128 R56, [R4+0x20] ;  /* 0x0000200004387984 */ /* 0x000fe80000000c00 */
[----:B------:R-:W0:Y:S04]  /*2c60*/  LDS.128 R60, [R3+0x800] ;  /* 0x00080000033c7984 */ /* 0x000e280000000c00 */
[----:B------:R-:W1:Y:S04]  /*2c70*/  LDS.128 R48, [R3+0x810] ;  /* 0x0008100003307984 */ /* 0x000e680000000c00 */
[----:B------:R-:W2:Y:S01]  /*2c80*/  LDS.128 R24, [R4+0x60] ;  /* 0x0000600004187984 */ /* 0x000ea20000000c00 */
[-C--:B------:R-:W-:Y:S01]  /*2c90*/  FFMA R87, R36, R23.reuse, R87 ;  /* 0x0000001724577223 */ /* 0x080fe20000000057 */
[-C--:B------:R-:W-:Y:S01]  /*2ca0*/  FFMA R13, R37, R23.reuse, R13 ;  /* 0x00000017250d7223 */ /* 0x080fe2000000000d */
[-C--:B------:R-:W-:Y:S01]  /*2cb0*/  FFMA R103, R38, R23.reuse, R103 ;  /* 0x0000001726677223 */ /* 0x080fe20000000067 */
[----:B------:R-:W-:Y:S01]  /*2cc0*/  FFMA R66, R39, R23, R20 ;  /* 0x0000001727427223 */ /* 0x000fe20000000014 */
[-C--:B------:R-:W-:Y:S01]  /*2cd0*/  FFMA R96, R36, R31.reuse, R96 ;  /* 0x0000001f24607223 */ /* 0x080fe20000000060 */
[----:B------:R-:W3:Y:S01]  /*2ce0*/  LDS.128 R20, [R4+0xa0] ;  /* 0x0000a00004147984 */ /* 0x000ee20000000c00 */
        /* <DEDUP_REMOVED lines=33> */
[C---:B------:R-:W-:Y:S01]  /*2f00*/  FFMA R95, R24.reuse, R61, R95 ;  /* 0x0000003d185f7223 */ /* 0x040fe2000000005f */
[C---:B------:R-:W-:Y:S01]  /*2f10*/  FFMA R117, R24.reuse, R62, R117 ;  /* 0x0000003e18757223 */ /* 0x040fe20000000075 */
[----:B------:R-:W-:Y:S01]  /*2f20*/  FFMA R111, R24, R63, R111 ;  /* 0x0000003f186f7223 */ /* 0x000fe2000000006f */
[----:B------:R-:W-:Y:S01]  /*2f30*/  FFMA R15, R48, R24, R15 ;  /* 0x00000018300f7223 */ /* 0x000fe2000000000f */
[C---:B------:R-:W-:Y:S01]  /*2f40*/  FFMA R14, R24.reuse, R49, R14 ;  /* 0x00000031180e7223 */ /* 0x040fe2000000000e */
[C---:B------:R-:W-:Y:S01]  /*2f50*/  FFMA R100, R24.reuse, R50, R100 ;  /* 0x0000003218647223 */ /* 0x040fe20000000064 */
[----:B------:R-:W-:Y:S01]  /*2f60*/  FFMA R24, R24, R51, R53 ;  /* 0x0000003318187223 */ /* 0x000fe20000000035 */
[----:B------:R-:W0:Y:S01]  /*2f70*/  LDS.128 R40, [R4+0x120] ;  /* 0x0001200004287984 */ /* 0x000e220000000c00 */
[----:B---3--:R-:W-:-:S03]  /*2f80*/  FFMA R118, R60, R20, R118 ;  /* 0x000000143c767223 */ /* 0x008fc60000000076 */
[----:B------:R-:W1:Y:S01]  /*2f90*/  LDS.128 R52, [R4+0x1a0] ;  /* 0x0001a00004347984 */ /* 0x000e620000000c00 */
[C---:B------:R-:W-:Y:S01]  /*2fa0*/  FFMA R98, R20.reuse, R61, R98 ;  /* 0x0000003d14627223 */ /* 0x040fe20000000062 */
[C---:B------:R-:W-:Y:S02]  /*2fb0*/  FFMA R119, R20.reuse, R62, R119 ;  /* 0x0000003e14777223 */ /* 0x040fe40000000077 */
[----:B------:R-:W2:Y:S01]  /*2fc0*/  LDS.128 R36, [R4+0x160] ;  /* 0x0001600004247984 */ /* 0x000ea20000000c00 */
[----:B------:R-:W-:Y:S01]  /*2fd0*/  FFMA R110, R20, R63, R110 ;  /* 0x0000003f146e7223 */ /* 0x000fe2000000006e */
[----:B------:R-:W-:Y:S01]  /*2fe0*/  FFMA R87, R48, R20, R87 ;  /* 0x0000001430577223 */ /* 0x000fe20000000057 */
[C---:B------:R-:W-:Y:S01]  /*2ff0*/  FFMA R13, R20.reuse, R49, R13 ;  /* 0x00000031140d7223 */ /* 0x040fe2000000000d */
[CC--:B------:R-:W-:Y:S01]  /*3000*/  FFMA R103, R20.reuse, R50.reuse, R103 ;  /* 0x0000003214677223 */ /* 0x0c0fe20000000067 */
[----:B------:R-:W-:Y:S01]  /*3010*/  FFMA R20, R20, R51, R66 ;  /* 0x0000003314147223 */ /* 0x000fe20000000042 */
[----:B----4-:R-:W-:Y:S01]  /*3020*/  FFMA R92, R32, R50, R72 ;  /* 0x00000032205c7223 */ /* 0x010fe20000000048 */
[----:B------:R-:W3:Y:S04]  /*3030*/  LDS.128 R64, [R4+0x1e0] ;  /* 0x0001e00004407984 */ /* 0x000ee80000000c00 */
[----:B------:R-:W4:Y:S01]  /*3040*/  LDS.128 R72, [R3+0x900] ;  /* 0x0009000003487984 */ /* 0x000f220000000c00 */
[----:B------:R-:W-:Y:S01]  /*3050*/  FFMA R120, R60, R32, R120 ;  /* 0x000000203c787223 */ /* 0x000fe20000000078 */
[C---:B------:R-:W-:Y:S01]  /*3060*/  FFMA R121, R32.reuse, R61, R121 ;  /* 0x0000003d20797223 */ /* 0x040fe20000000079 */
[C---:B------:R-:W-:Y:S01]  /*3070*/  FFMA R122, R32.reuse, R62, R122 ;  /* 0x0000003e207a7223 */ /* 0x040fe2000000007a */
[----:B------:R-:W-:Y:S01]  /*3080*/  FFMA R89, R32, R63, R89 ;  /* 0x0000003f20597223 */ /* 0x000fe20000000059 */
[----:B------:R-:W-:Y:S01]  /*3090*/  FFMA R96, R48, R32, R96 ;  /* 0x0000002030607223 */ /* 0x000fe20000000060 */
[C---:B------:R-:W-:Y:S01]  /*30a0*/  FFMA R102, R32.reuse, R49, R102 ;  /* 0x0000003120667223 */ /* 0x040fe20000000066 */
[----:B------:R-:W-:Y:S01]  /*30b0*/  FFMA R114, R32, R51, R114 ;  /* 0x0000003320727223 */ /* 0x000fe20000000072 */
[-C--:B0-----:R-:W-:Y:S01]  /*30c0*/  FFMA R32, R48, R40.reuse, R31 ;  /* 0x0000002830207223 */ /* 0x081fe2000000001f */
[C---:B------:R-:W-:Y:S01]  /*30d0*/  FFMA R28, R60.reuse, R40, R28 ;  /* 0x000000283c1c7223 */ /* 0x040fe2000000001c */
[----:B-1----:R-:W-:Y:S01]  /*30e0*/  FFMA R99, R60, R52, R30 ;  /* 0x000000343c637223 */ /* 0x002fe2000000001e */
[-C--:B------:R-:W-:Y:S01]  /*30f0*/  FFMA R30, R52, R61.reuse, R46 ;  /* 0x0000003d341e7223 */ /* 0x080fe2000000002e */
[-C--:B------:R-:W-:Y:S01]  /*3100*/  FFMA R94, R40, R61.reuse, R94 ;  /* 0x0000003d285e7223 */ /* 0x080fe2000000005e */
[----:B--2---:R-:W-:Y:S01]  /*3110*/  FFMA R31, R36, R61, R45 ;  /* 0x0000003d241f7223 */ /* 0x004fe2000000002d */
[C---:B------:R-:W-:Y:S01]  /*3120*/  FFMA R101, R40.reuse, R62, R101 ;  /* 0x0000003e28657223 */ /* 0x040fe20000000065 */
[C---:B------:R-:W-:Y:S01]  /*3130*/  FFMA R109, R40.reuse, R63, R109 ;  /* 0x0000003f286d7223 */ /* 0x040fe2000000006d */
[C---:B------:R-:W-:Y:S01]  /*3140*/  FFMA R85, R40.reuse, R49, R85 ;  /* 0x0000003128557223 */ /* 0x040fe20000000055 */
[C---:B------:R-:W-:Y:S01]  /*3150*/  FFMA R113, R40.reuse, R50, R113 ;  /* 0x0000003228717223 */ /* 0x040fe20000000071 */
[----:B------:R-:W-:Y:S01]  /*3160*/  FFMA R115, R40, R51, R115 ;  /* 0x0000003328737223 */ /* 0x000fe20000000073 */
[----:B------:R-:W-:Y:S01]  /*3170*/  FFMA R93, R60, R36, R16 ;  /* 0x000000243c5d7223 */ /* 0x000fe20000000010 */
[C---:B------:R-:W-:Y:S01]  /*3180*/  FFMA R105, R36.reuse, R62, R105 ;  /* 0x0000003e24697223 */ /* 0x040fe20000000069 */
[----:B------:R-:W-:Y:S01]  /*3190*/  FFMA R104, R36, R63, R104 ;  /* 0x0000003f24687223 */ /* 0x000fe20000000068 */
[----:B------:R-:W-:Y:S01]  /*31a0*/  FFMA R88, R48, R36, R88 ;  /* 0x0000002430587223 */ /* 0x000fe20000000058 */
[C---:B------:R-:W-:Y:S01]  /*31b0*/  FFMA R78, R36.reuse, R49, R78 ;  /* 0x00000031244e7223 */ /* 0x040fe2000000004e */
[----:B------:R-:W-:Y:S01]  /*31c0*/  FFMA R40, R36, R50, R17 ;  /* 0x0000003224287223 */ /* 0x000fe20000000011 */
[----:B------:R-:W-:Y:S01]  /*31d0*/  FFMA R45, R48, R52, R29 ;  /* 0x00000034302d7223 */ /* 0x000fe2000000001d */
[-C--:B------:R-:W-:Y:S01]  /*31e0*/  FFMA R36, R36, R51.reuse, R18 ;  /* 0x0000003324247223 */ /* 0x080fe20000000012 */
[C---:B------:R-:W-:Y:S01]  /*31f0*/  FFMA R80, R52.reuse, R50, R80 ;  /* 0x0000003234507223 */ /* 0x040fe20000000050 */
[-C--:B------:R-:W-:Y:S01]  /*3200*/  FFMA R116, R52, R51.reuse, R116 ;  /* 0x0000003334747223 */ /* 0x080fe20000000074 */
[-C--:B---3--:R-:W-:Y:S01]  /*3210*/  FFMA R60, R60, R64.reuse, R44 ;  /* 0x000000403c3c7223 */ /* 0x088fe2000000002c */
[----:B------:R-:W-:Y:S01]  /*3220*/  FFMA R48, R48, R64, R19 ;  /* 0x0000004030307223 */ /* 0x000fe20000000013 */
[C---:B------:R-:W-:Y:S01]  /*3230*/  FFMA R83, R64.reuse, R50, R83 ;  /* 0x0000003240537223 */ /* 0x040fe20000000053 */
[----:B------:R-:W-:Y:S01]  /*3240*/  FFMA R91, R64, R51, R91 ;  /* 0x00000033405b7223 */ /* 0x000fe2000000005b */
[----:B------:R-:W0:Y:S01]  /*3250*/  LDS.128 R16, [R3+0x910] ;  /* 0x0009100003107984 */ /* 0x000e220000000c00 */
[----:B----4-:R-:W-:Y:S01]  /*3260*/  FFMA R44, R72, R41, R28 ;  /* 0x00000029482c7223 */ /* 0x010fe2000000001c */
[C---:B------:R-:W-:Y:S01]  /*3270*/  FFMA R51, R73.reuse, R37, R31 ;  /* 0x0000002549337223 */ /* 0x040fe2000000001f */
[----:B------:R-:W-:-:S02]  /*3280*/  FFMA R50, R73, R53, R30 ;  /* 0x0000003549327223 */ /* 0x000fc4000000001e */
[----:B------:R-:W1:Y:S01]  /*3290*/  LDS.128 R28, [R3+0xa00] ;  /* 0x000a0000031c7984 */ /* 0x000e620000000c00 */
[CC--:B------:R-:W-:Y:S01]  /*32a0*/  FFMA R68, R52.reuse, R62.reuse, R68 ;  /* 0x0000003e34447223 */ /* 0x0c0fe20000000044 */
[----:B------:R-:W-:Y:S01]  /*32b0*/  FFMA R106, R52, R63, R106 ;  /* 0x0000003f346a7223 */ /* 0x000fe2000000006a */
[C---:B------:R-:W-:Y:S01]  /*32c0*/  FFMA R71, R64.reuse, R61, R71 ;  /* 0x0000003d40477223 */ /* 0x040fe20000000047 */
[C---:B------:R-:W-:Y:S01]  /*32d0*/  FFMA R69, R64.reuse, R62, R69 ;  /* 0x0000003e40457223 */ /* 0x040fe20000000045 */
[----:B------:R-:W-:Y:S01]  /*32e0*/  FFMA R70, R64, R63, R70 ;  /* 0x0000003f40467223 */ /* 0x000fe20000000046 */
        /* <DEDUP_REMOVED lines=27> */
[----:B------:R-:W-:Y:S01]  /*34a0*/  FFMA R106, R75, R53, R106 ;  /* 0x000000354b6a7223 */ /* 0x000fe2000000006a */
[-C--:B------:R-:W-:Y:S01]  /*34b0*/  FFMA R73, R73, R65.reuse, R71 ;  /* 0x0000004149497223 */ /* 0x080fe20000000047 */
[-C--:B------:R-:W-:Y:S01]  /*34c0*/  FFMA R74, R74, R65.reuse, R69 ;  /* 0x000000414a4a7223 */ /* 0x080fe20000000045 */
[----:B------:R-:W-:Y:S01]  /*34d0*/  FFMA R75, R75, R65, R70 ;  /* 0x000000414b4b7223 */ /* 0x000fe20000000046 */
        /* <DEDUP_REMOVED lines=66> */
[----:B------:R-:W-:Y:S04]  /*3900*/  LDS.128 R68, [R3+0xd00] ;  /* 0x000d000003447984 */ /* 0x000fe80000000c00 */
[----:B------:R-:W1:Y:S01]  /*3910*/  LDS.128 R28, [R3+0xb10] ;  /* 0x000b1000031c7984 */ /* 0x000e620000000c00 */
[----:B--2---:R-:W-:Y:S01]  /*3920*/  FFMA R56, R58, R63, R56 ;  /* 0x0000003f3a387223 */ /* 0x004fe20000000038 */
[----:B------:R-:W-:Y:S01]  /*3930*/  FFMA R21, R60, R58, R47 ;  /* 0x0000003a3c157223 */ /* 0x000fe2000000002f */
[C---:B------:R-:W-:Y:S01]  /*3940*/  FFMA R82, R58.reuse, R61, R82 ;  /* 0x0000003d3a527223 */ /* 0x040fe20000000052 */
[----:B------:R-:W-:Y:S01]  /*3950*/  FFMA R90, R58, R62, R90 ;  /* 0x0000003e3a5a7223 */ /* 0x000fe2000000005a */
[C---:B------:R-:W-:Y:S01]  /*3960*/  FFMA R15, R60.reuse, R26, R15 ;  /* 0x0000001a3c0f7223 */ /* 0x040fe2000000000f */
[C---:B------:R-:W-:Y:S01]  /*3970*/  FFMA R87, R60.reuse, R22, R87 ;  /* 0x000000163c577223 */ /* 0x040fe20000000057 */
[C---:B------:R-:W-:Y:S01]  /*3980*/  FFMA R96, R60.reuse, R34, R96 ;  /* 0x000000223c607223 */ /* 0x040fe20000000060 */
        /* <DEDUP_REMOVED lines=8> */
[C---:B------:R-:W-:Y:S01]  /*3a10*/  FFMA R25, R60.reuse, R54, R45 ;  /* 0x000000363c197223 */ /* 0x040fe2000000002d */
[----:B------:R-:W-:Y:S01]  /*3a20*/  FFMA R60, R60, R66, R48 ;  /* 0x000000423c3c7223 */ /* 0x000fe20000000030 */
[-C--:B------:R-:W-:Y:S01]  /*3a30*/  FFMA R20, R63, R22.reuse, R20 ;  /* 0x000000163f147223 */ /* 0x080fe20000000014 */
[CC--:B------:R-:W-:Y:S01]  /*3a40*/  FFMA R13, R61.reuse, R22.reuse, R13 ;  /* 0x000000163d0d7223 */ /* 0x0c0fe2000000000d */
[----:B------:R-:W-:Y:S01]  /*3a50*/  FFMA R103, R62, R22, R103 ;  /* 0x000000163e677223 */ /* 0x000fe20000000067 */
[----:B------:R-:W-:Y:S01]  /*3a60*/  FFMA R14, R61, R26, R14 ;  /* 0x0000001a3d0e7223 */ /* 0x000fe2000000000e */
[----:B0-----:R-:W-:Y:S01]  /*3a70*/  FFMA R65, R18, R55, R52 ;  /* 0x0000003712417223 */ /* 0x001fe20000000034 */
        /* <DEDUP_REMOVED lines=39> */
[C---:B------:R-:W-:Y:S01]  /*3cf0*/  FFMA R102, R61.reuse, R34, R102 ;  /* 0x000000223d667223 */ /* 0x040fe20000000066 */
[C---:B------:R-:W-:Y:S01]  /*3d00*/  FFMA R79, R61.reuse, R54, R79 ;  /* 0x000000363d4f7223 */ /* 0x040fe2000000004f */
[----:B------:R-:W-:Y:S01]  /*3d10*/  FFMA R81, R61, R66, R81 ;  /* 0x000000423d517223 */ /* 0x000fe20000000051 */
[-C--:B------:R-:W-:Y:S01]  /*3d20*/  FFMA R87, R28, R23.reuse, R87 ;  /* 0x000000171c577223 */ /* 0x080fe20000000057 */
[-C--:B------:R-:W-:Y:S01]  /*3d30*/  FFMA R13, R29, R23.reuse, R13 ;  /* 0x000000171d0d7223 */ /* 0x080fe2000000000d */
[-C--:B------:R-:W-:Y:S01]  /*3d40*/  FFMA R103, R30, R23.reuse, R103 ;  /* 0x000000171e677223 */ /* 0x080fe20000000067 */
[----:B------:R-:W-:-:S02]  /*3d50*/  FFMA R61, R31, R23, R20 ;  /* 0x000000171f3d7223 */ /* 0x000fc40000000014 */
[----:B------:R-:W3:Y:S01]  /*3d60*/  LDS.128 R20, [R4+0xb0] ;  /* 0x0000b00004147984 */ /* 0x000ee20000000c00 */
[CC--:B------:R-:W-:Y:S01]  /*3d70*/  FFMA R100, R62.reuse, R26.reuse, R100 ;  /* 0x0000001a3e647223 */ /* 0x0c0fe20000000064 */
[C---:B------:R-:W-:Y:S01]  /*3d80*/  FFMA R24, R63.reuse, R26, R24 ;  /* 0x0000001a3f187223 */ /* 0x040fe20000000018 */
[CC--:B------:R-:W-:Y:S01]  /*3d90*/  FFMA R80, R62.reuse, R54.reuse, R80 ;  /* 0x000000363e507223 */ /* 0x0c0fe20000000050 */
[C---:B------:R-:W-:Y:S01]  /*3da0*/  FFMA R116, R63.reuse, R54, R116 ;  /* 0x000000363f747223 */ /* 0x040fe20000000074 */
[CC--:B------:R-:W-:Y:S01]  /*3db0*/  FFMA R83, R62.reuse, R66.reuse, R83 ;  /* 0x000000423e537223 */ /* 0x0c0fe20000000053 */
[C---:B------:R-:W-:Y:S01]  /*3dc0*/  FFMA R91, R63.reuse, R66, R91 ;  /* 0x000000423f5b7223 */ /* 0x040fe2000000005b */
        /* <DEDUP_REMOVED lines=39> */
[----:B------:R-:W-:Y:S01]  /*4040*/  FFMA R100, R56, R18, R100 ;  /* 0x0000001238647223 */ /* 0x000fe20000000064 */
[----:B------:R-:W0:Y:S01]  /*4050*/  LDS.128 R24, [R4+0x130] ;  /* 0x0001300004187984 */ /* 0x000e220000000c00 */
[-C--:B------:R-:W-:Y:S01]  /*4060*/  FFMA R44, R44, R19.reuse, R53 ;  /* 0x000000132c2c7223 */ /* 0x080fe20000000035 */
[----:B------:R-:W-:-:S02]  /*4070*/  FFMA R56, R56, R19, R54 ;  /* 0x0000001338387223 */ /* 0x000fc40000000036 */
[----:B------:R-:W1:Y:S04]  /*4080*/  LDS.128 R28, [R4+0x170] ;  /* 0x00017000041c7984 */ /* 0x000e680000000c00 */
[----:B------:R-:W2:Y:S01]  /*4090*/  LDS.128 R52, [R4+0x1b0] ;  /* 0x0001b00004347984 */ /* 0x000ea20000000c00 */
[----:B---3--:R-:W-:Y:S01]  /*40a0*/  FFMA R118, R48, R20, R118 ;  /* 0x0000001430767223 */ /* 0x008fe20000000076 */
[C---:B------:R-:W-:Y:S01]  /*40b0*/  FFMA R98, R20.reuse, R49, R98 ;  /* 0x0000003114627223 */ /* 0x040fe20000000062 */
[C---:B------:R-:W-:Y:S01]  /*40c0*/  FFMA R119, R20.reuse, R50, R119 ;  /* 0x0000003214777223 */ /* 0x040fe20000000077 */
[----:B------:R-:W-:Y:S01]  /*40d0*/  FFMA R110, R20, R51, R110 ;  /* 0x00000033146e7223 */ /* 0x000fe2000000006e */
[----:B------:R-:W-:Y:S01]  /*40e0*/  FFMA R87, R16, R20, R87 ;  /* 0x0000001410577223 */ /* 0x000fe20000000057 */
[C---:B------:R-:W-:Y:S01]  /*40f0*/  FFMA R13, R20.reuse, R17, R13 ;  /* 0x00000011140d7223 */ /* 0x040fe2000000000d */
[C---:B------:R-:W-:Y:S01]  /*4100*/  FFMA R103, R20.reuse, R18, R103 ;  /* 0x0000001214677223 */ /* 0x040fe20000000067 */
[----:B------:R-:W3:Y:S01]  /*4110*/  LDS.128 R32, [R4+0xf0] ;  /* 0x0000f00004207984 */ /* 0x000ee20000000c00 */
[----:B------:R-:W-:-:S03]  /*4120*/  FFMA R20, R20, R19, R61 ;  /* 0x0000001314147223 */ /* 0x000fc6000000003d */
[----:B------:R0:W4:Y:S02]  /*4130*/  LDS.128 R60, [R4+0x1f0] ;  /* 0x0001f000043c7984 */ /* 0x0001240000000c00 */
        /* <DEDUP_REMOVED lines=9> */
[C---:B------:R-:W-:Y:S01]  /*41d0*/  FFMA R42, R28.reuse, R49, R42 ;  /* 0x000000311c2a7223 */ /* 0x040fe2000000002a */
[C---:B------:R-:W-:Y:S01]  /*41e0*/  FFMA R105, R28.reuse, R50, R105 ;  /* 0x000000321c697223 */ /* 0x040fe20000000069 */
[----:B------:R-:W-:Y:S01]  /*41f0*/  FFMA R104, R28, R51, R104 ;  /* 0x000000331c687223 */ /* 0x000fe20000000068 */
[----:B------:R-:W-:Y:S01]  /*4200*/  FFMA R88, R16, R28, R88 ;  /* 0x0000001c10587223 */ /* 0x000fe20000000058 */
[C---:B------:R-:W-:Y:S01]  /*4210*/  FFMA R78, R28.reuse, R17, R78 ;  /* 0x000000111c4e7223 */ /* 0x040fe2000000004e */
[C---:B------:R-:W-:Y:S01]  /*4220*/  FFMA R40, R28.reuse, R18, R40 ;  /* 0x000000121c287223 */ /* 0x040fe20000000028 */
[----:B------:R-:W-:Y:S01]  /*4230*/  FFMA R28, R28, R19, R36 ;  /* 0x000000131c1c7223 */ /* 0x000fe20000000024 */
[----:B--2---:R-:W-:-:S02]  /*4240*/  FFMA R24, R16, R52, R39 ;  /* 0x0000003410187223 */ /* 0x004fc40000000027 */
[----:B------:R-:W0:Y:S01]  /*4250*/  LDS.128 R36, [R3+0xd10] ;  /* 0x000d100003247984 */ /* 0x000e220000000c00 */
[----:B---3--:R-:W-:Y:S01]  /*4260*/  FFMA R120, R48, R32, R120 ;  /* 0x0000002030787223 */ /* 0x008fe20000000078 */
[C---:B------:R-:W-:Y:S01]  /*4270*/  FFMA R121, R32.reuse, R49, R121 ;  /* 0x0000003120797223 */ /* 0x040fe20000000079 */
[C---:B------:R-:W-:Y:S01]  /*4280*/  FFMA R122, R32.reuse, R50, R122 ;  /* 0x00000032207a7223 */ /* 0x040fe2000000007a */
[----:B------:R-:W-:Y:S01]  /*4290*/  FFMA R89, R32, R51, R89 ;  /* 0x0000003320597223 */ /* 0x000fe20000000059 */
[----:B------:R-:W-:Y:S01]  /*42a0*/  FFMA R96, R16, R32, R96 ;  /* 0x0000002010607223 */ /* 0x000fe20000000060 */
[C---:B------:R-:W-:Y:S01]  /*42b0*/  FFMA R102, R32.reuse, R17, R102 ;  /* 0x0000001120667223 */ /* 0x040fe20000000066 */
[CC--:B------:R-:W-:Y:S01]  /*42c0*/  FFMA R92, R32.reuse, R18.reuse, R92 ;  /* 0x00000012205c7223 */ /* 0x0c0fe2000000005c */
[----:B------:R-:W-:Y:S01]  /*42d0*/  FFMA R114, R32, R19, R114 ;  /* 0x0000001320727223 */ /* 0x000fe20000000072 */
[C---:B------:R-:W-:Y:S01]  /*42e0*/  FFMA R79, R52.reuse, R17, R79 ;  /* 0x00000011344f7223 */ /* 0x040fe2000000004f */
[C---:B------:R-:W-:Y:S01]  /*42f0*/  FFMA R80, R52.reuse, R18, R80 ;  /* 0x0000001234507223 */ /* 0x040fe20000000050 */
[----:B------:R-:W-:Y:S01]  /*4300*/  FFMA R116, R52, R19, R116 ;  /* 0x0000001334747223 */ /* 0x000fe20000000074 */
[----:B----4-:R-:W-:Y:S01]  /*4310*/  FFMA R32, R16, R60, R43 ;  /* 0x0000003c10207223 */ /* 0x010fe2000000002b */
        /* <DEDUP_REMOVED lines=19> */
[-C--:B------:R-:W-:Y:S01]  /*4450*/  FFMA R98, R69, R21.reuse, R98 ;  /* 0x0000001545627223 */ /* 0x080fe20000000062 */
[-C--:B------:R-:W-:Y:S01]  /*4460*/  FFMA R119, R70, R21.reuse, R119 ;  /* 0x0000001546777223 */ /* 0x080fe20000000077 */
[----:B------:R-:W-:Y:S01]  /*4470*/  FFMA R110, R71, R21, R110 ;  /* 0x00000015476e7223 */ /* 0x000fe2000000006e */
[C---:B------:R-:W-:Y:S01]  /*4480*/  FFMA R120, R68.reuse, R33, R120 ;  /* 0x0000002144787223 */ /* 0x040fe20000000078 */
[C---:B------:R-:W-:Y:S01]  /*4490*/  FFMA R48, R68.reuse, R29, R93 ;  /* 0x0000001d44307223 */ /* 0x040fe2000000005d */
[----:B------:R-:W-:Y:S01]  /*44a0*/  FFMA R4, R68, R53, R41 ;  /* 0x0000003544047223 */ /* 0x000fe20000000029 */
        /* <DEDUP_REMOVED lines=17> */
[----:B------:R-:W-:Y:S01]  /*45c0*/  FFMA R65, R70, R53, R65 ;  /* 0x0000003546417223 */ /* 0x000fe20000000041 */
[-C--:B------:R-:W-:Y:S01]  /*45d0*/  FFMA R109, R71, R25.reuse, R109 ;  /* 0x00000019476d7223 */ /* 0x080fe2000000006d */
[-C--:B------:R-:W-:Y:S01]  /*45e0*/  FFMA R66, R36, R25.reuse, R66 ;  /* 0x0000001924427223 */ /* 0x080fe20000000042 */
[-C--:B------:R-:W-:Y:S01]  /*45f0*/  FFMA R21, R37, R25.reuse, R85 ;  /* 0x0000001925157223 */ /* 0x080fe20000000055 */
[-C--:B------:R-:W-:Y:S01]  /*4600*/  FFMA R113, R38, R25.reuse, R113 ;  /* 0x0000001926717223 */ /* 0x080fe20000000071 */
[----:B------:R-:W-:Y:S01]  /*4610*/  FFMA R115, R39, R25, R115 ;  /* 0x0000001927737223 */ /* 0x000fe20000000073 */
        /* <DEDUP_REMOVED lines=8> */
[----:B------:R-:W-:Y:S01]  /*46a0*/  FFMA R25, R38, R29, R40 ;  /* 0x0000001d26197223 */ /* 0x000fe20000000028 */
[-C--:B------:R-:W-:Y:S01]  /*46b0*/  FFMA R96, R36, R33.reuse, R96 ;  /* 0x0000002124607223 */ /* 0x080fe20000000060 */
[----:B------:R-:W0:Y:S01]  /*46c0*/  LDS.128 R40, [R3+0xe10] ;  /* 0x000e100003287984 */ /* 0x000e220000000c00 */
[-C--:B------:R-:W-:Y:S01]  /*46d0*/  FFMA R102, R37, R33.reuse, R102 ;  /* 0x0000002125667223 */ /* 0x080fe20000000066 */
[-C--:B------:R-:W-:Y:S01]  /*46e0*/  FFMA R92, R38, R33.reuse, R92 ;  /* 0x00000021265c7223 */ /* 0x080fe2000000005c */
[----:B------:R-:W-:Y:S01]  /*46f0*/  FFMA R114, R39, R33, R114 ;  /* 0x0000002127727223 */ /* 0x000fe20000000072 */
[CC--:B------:R-:W-:Y:S01]  /*4700*/  FFMA R88, R36.reuse, R29.reuse, R88 ;  /* 0x0000001d24587223 */ /* 0x0c0fe20000000058 */
[-C--:B------:R-:W-:Y:S01]  /*4710*/  FFMA R78, R37, R29.reuse, R78 ;  /* 0x0000001d254e7223 */ /* 0x080fe2000000004e */
[----:B------:R-:W-:Y:S01]  /*4720*/  FFMA R28, R39, R29, R28 ;  /* 0x0000001d271c7223 */ /* 0x000fe2000000001c */
[-C--:B------:R-:W-:Y:S01]  /*4730*/  FFMA R15, R36, R57.reuse, R15 ;  /* 0x00000039240f7223 */ /* 0x080fe2000000000f */
[CC--:B------:R-:W-:Y:S01]  /*4740*/  FFMA R14, R37.reuse, R57.reuse, R14 ;  /* 0x00000039250e7223 */ /* 0x0c0fe2000000000e */
[----:B------:R-:W-:Y:S01]  /*4750*/  FFMA R100, R38, R57, R100 ;  /* 0x0000003926647223 */ /* 0x000fe20000000064 */
[-C--:B------:R-:W-:Y:S01]  /*4760*/  FFMA R24, R36, R53.reuse, R24 ;  /* 0x0000003524187223 */ /* 0x080fe20000000018 */
[CC--:B------:R-:W-:Y:S01]  /*4770*/  FFMA R79, R37.reuse, R53.reuse, R79 ;  /* 0x00000035254f7223 */ /* 0x0c0fe2000000004f */
[----:B------:R-:W-:Y:S01]  /*4780*/  FFMA R80, R38, R53, R80 ;  /* 0x0000003526507223 */ /* 0x000fe20000000050 */
        /* <DEDUP_REMOVED lines=27> */
[----:B------:R-:W1:Y:S01]  /*4940*/  LDS.128 R84, [R3+0xf00] ;  /* 0x000f000003547984 */ /* 0x000e620000000c00 */
        /* <DEDUP_REMOVED lines=8> */
[----:B------:R2:W3:Y:S01]  /*49d0*/  LDS.128 R16, [R3+0xf10] ;  /* 0x000f100003107984 */ /* 0x0004e20000000c00 */
[----:B------:R-:W-:Y:S01]  /*49e0*/  UIADD3 UR4, UPT, UPT, UR4, 0x10, URZ ;  /* 0x0000001004047890 */ /* 0x000fe2000fffe0ff */
[----:B------:R-:W-:-:S04]  /*49f0*/  IADD3 R76, P0, PT, R76, 0x40, RZ ;  /* 0x000000404c4c7810 */ /* 0x000fc80007f1e0ff */
[----:B------:R-:W-:Y:S02]  /*4a00*/  IADD3.X R77, PT, PT, RZ, R77, RZ, P0, !PT ;  /* 0x0000004dff4d7210 */ /* 0x000fe400007fe4ff */
[----:B------:R-:W-:Y:S01]  /*4a10*/  ISETP.LE.AND P0, PT, R0, UR4, PT ;  /* 0x0000000400007c0c */ /* 0x000fe2000bf03270 */
[C---:B------:R-:W-:Y:S01]  /*4a20*/  FFMA R56, R39.reuse, R57, R56 ;  /* 0x0000003927387223 */ /* 0x040fe20000000038 */
[C---:B------:R-:W-:Y:S01]  /*4a30*/  FFMA R116, R39.reuse, R53, R116 ;  /* 0x0000003527747223 */ /* 0x040fe20000000074 */
[----:B------:R-:W-:Y:S01]  /*4a40*/  FFMA R91, R39, R61, R91 ;  /* 0x0000003d275b7223 */ /* 0x000fe2000000005b */
[-C--:B0-----:R-:W-:Y:S01]  /*4a50*/  FFMA R45, R40, R22.reuse, R45 ;  /* 0x00000016282d7223 */ /* 0x081fe2000000002d */
[-C--:B------:R-:W-:Y:S01]  /*4a60*/  FFMA R53, R41, R22.reuse, R13 ;  /* 0x0000001629357223 */ /* 0x080fe2000000000d */
[-C--:B------:R-:W-:Y:S01]  /*4a70*/  FFMA R103, R42, R22.reuse, R103 ;  /* 0x000000162a677223 */ /* 0x080fe20000000067 */
[----:B------:R-:W-:Y:S01]  /*4a80*/  FFMA R20, R43, R22, R20 ;  /* 0x000000162b147223 */ /* 0x000fe20000000014 */
        /* <DEDUP_REMOVED lines=9> */
[-C--:B------:R-:W-:Y:S01]  /*4b20*/  FFMA R22, R40, R26.reuse, R66 ;  /* 0x0000001a28167223 */ /* 0x080fe20000000042 */
[-C--:B------:R-:W-:Y:S01]  /*4b30*/  FFMA R21, R41, R26.reuse, R21 ;  /* 0x0000001a29157223 */ /* 0x080fe20000000015 */
[CC--:B------:R-:W-:Y:S01]  /*4b40*/  FFMA R113, R42.reuse, R26.reuse, R113 ;  /* 0x0000001a2a717223 */ /* 0x0c0fe20000000071 */
[----:B------:R-:W-:Y:S01]  /*4b50*/  FFMA R115, R43, R26, R115 ;  /* 0x0000001a2b737223 */ /* 0x000fe20000000073 */
[CC--:B------:R-:W-:Y:S01]  /*4b60*/  FFMA R24, R41.reuse, R54.reuse, R79 ;  /* 0x0000003629187223 */ /* 0x0c0fe2000000004f */
[----:B--2---:R-:W-:Y:S01]  /*4b70*/  FFMA R3, R42, R54, R80 ;  /* 0x000000362a037223 */ /* 0x004fe20000000050 */
        /* <DEDUP_REMOVED lines=10> */
[-C--:B------:R-:W-:Y:S01]  /*4c20*/  FFMA R41, R41, R62.reuse, R81 ;  /* 0x0000003e29297223 */ /* 0x080fe20000000051 */
[-C--:B------:R-:W-:Y:S01]  /*4c30*/  FFMA R42, R42, R62.reuse, R83 ;  /* 0x0000003e2a2a7223 */ /* 0x080fe20000000053 */
[----:B------:R-:W-:Y:S01]  /*4c40*/  FFMA R43, R43, R62, R91 ;  /* 0x0000003e2b2b7223 */ /* 0x000fe2000000005b */
[----:B-1----:R-:W-:Y:S01]  /*4c50*/  FFMA R72, R87, R35, R89 ;  /* 0x0000002357487223 */ /* 0x002fe20000000059 */
[----:B------:R-:W-:Y:S01]  /*4c60*/  FFMA R74, R85, R27, R94 ;  /* 0x0000001b554a7223 */ /* 0x000fe2000000005e */
[----:B---3--:R-:W-:Y:S01]  /*4c70*/  FFMA R89, R16, R35, R96 ;  /* 0x0000002310597223 */ /* 0x008fe20000000060 */
        /* <DEDUP_REMOVED lines=30> */
[-C--:B------:R-:W-:Y:S01]  /*4e60*/  FFMA R15, R16, R59.reuse, R15 ;  /* 0x0000003b100f7223 */ /* 0x080fe2000000000f */
[-C--:B------:R-:W-:Y:S01]  /*4e70*/  FFMA R14, R17, R59.reuse, R14 ;  /* 0x0000003b110e7223 */ /* 0x080fe2000000000e */
[CC--:B------:R-:W-:Y:S01]  /*4e80*/  FFMA R100, R18.reuse, R59.reuse, R100 ;  /* 0x0000003b12647223 */ /* 0x0c0fe20000000064 */
[C---:B------:R-:W-:Y:S01]  /*4e90*/  FFMA R104, R19.reuse, R59, R46 ;  /* 0x0000003b13687223 */ /* 0x040fe2000000002e */
[CC--:B------:R-:W-:Y:S01]  /*4ea0*/  FFMA R102, R18.reuse, R35.reuse, R92 ;  /* 0x0000002312667223 */ /* 0x0c0fe2000000005c */
[----:B------:R-:W-:Y:S01]  /*4eb0*/  FFMA R108, R19, R35, R114 ;  /* 0x00000023136c7223 */ /* 0x000fe20000000072 */
        /* <DEDUP_REMOVED lines=8> */
[-C--:B------:R-:W-:Y:S01]  /*4f40*/  FFMA R103, R18, R23.reuse, R103 ;  /* 0x0000001712677223 */ /* 0x080fe20000000067 */
[----:B------:R-:W-:Y:S01]  /*4f50*/  FFMA R116, R19, R23, R20 ;  /* 0x0000001713747223 */ /* 0x000fe20000000014 */
[CC--:B------:R-:W-:Y:S01]  /*4f60*/  FFMA R101, R16.reuse, R27.reuse, R22 ;  /* 0x0000001b10657223 */ /* 0x0c0fe20000000016 */
        /* <DEDUP_REMOVED lines=14> */
[----:B------:R-:W-:Y:S06]  /*5050*/  BAR.SYNC.DEFER_BLOCKING 0x0 ;  /* 0x0000000000007b1d */ /* 0x000fec0000010000 */
[----:B------:R-:W-:Y:S05]  /*5060*/  @!P0 BRA `(.L_x_1) ;  /* 0xffffffb4000c8947 */ /* 0x000fea000383ffff */
.L_x_0:
[----:B------:R-:W0:Y:S01]  /*5070*/  LDC R0, c[0x0][0x384] ;  /* 0x0000e100ff007b82 */ /* 0x000e220000000800 */
[----:B------:R-:W1:Y:S01]  /*5080*/  LDCU.64 UR6, c[0x0][0x3a8] ;  /* 0x00007500ff0677ac */ /* 0x000e620008000a00 */
[----:B------:R-:W2:Y:S01]  /*5090*/  LDCU UR4, c[0x0][0x3a0] ;  /* 0x00007400ff0477ac */ /* 0x000ea20008000800 */
[----:B0-----:R-:W-:Y:S01]  /*50a0*/  IMAD R8, R0, UR5, R5 ;  /* 0x0000000500087c24 */ /* 0x001fe2000f8e0205 */
[----:B------:R-:W0:Y:S01]  /*50b0*/  LDCU UR5, c[0x0][0x38c] ;  /* 0x00007180ff0577ac */ /* 0x000e220008000800 */
[----:B------:R-:W-:-:S03]  /*50c0*/  IMAD R7, R6, R0, R7 ;  /* 0x0000000006077224 */ /* 0x000fc600078e0207 */
[----:B------:R-:W-:Y:S02]  /*50d0*/  SHF.R.S32.HI R6, RZ, 0x1f, R8 ;  /* 0x0000001fff067819 */ /* 0x000fe40000011408 */
[----:B------:R-:W-:-:S04]  /*50e0*/  IADD3 R2, P0, PT, R8, R7, RZ ;  /* 0x0000000708027210 */ /* 0x000fc80007f1e0ff */
[----:B------:R-:W-:Y:S02]  /*50f0*/  LEA.HI.X.SX32 R3, R7, R6, 0x1, P0 ;  /* 0x0000000607037211 */ /* 0x000fe400000f0eff */
[----:B-1----:R-:W-:-:S04]  /*5100*/  LEA R4, P0, R2, UR6, 0x2 ;  /* 0x0000000602047c11 */ /* 0x002fc8000f8010ff */
[----:B------:R-:W-:-:S05]  /*5110*/  LEA.HI.X R5, R2, UR7, R3, 0x2, P0 ;  /* 0x0000000702057c11 */ /* 0x000fca00080f1403 */
[----:B------:R-:W2:Y:S04]  /*5120*/  LDG.E R2, desc[UR10][R4.64] ;  /* 0x0000000a04027981 */ /* 0x000ea8000c1e1900 */
[----:B------:R-:W3:Y:S04]  /*5130*/  LDG.E R3, desc[UR10][R4.64+0x4] ;  /* 0x0000040a04037981 */ /* 0x000ee8000c1e1900 */
[----:B------:R-:W4:Y:S04]  /*5140*/  LDG.E R9, desc[UR10][R4.64+0x8] ;  /* 0x0000080a04097981 */ /* 0x000f28000c1e1900 */
[----:B------:R-:W5:Y:S04]  /*5150*/  LDG.E R11, desc[UR10][R4.64+0xc] ;  /* 0x00000c0a040b7981 */ /* 0x000f68000c1e1900 */
[----:B------:R-:W5:Y:S04]  /*5160*/  LDG.E R17, desc[UR10][R4.64+0x10] ;  /* 0x0000100a04117981 */ /* 0x000f68000c1e1900 */
[----:B------:R-:W5:Y:S04]  /*5170*/  LDG.E R18, desc[UR10][R4.64+0x14] ;  /* 0x0000140a04127981 */ /* 0x000f68000c1e1900 */
[----:B------:R-:W5:Y:S04]  /*5180*/  LDG.E R19, desc[UR10][R4.64+0x18] ;  /* 0x0000180a04137981 */ /* 0x000f68000c1e1900 */
[----:B------:R-:W5:Y:S01]  /*5190*/  LDG.E R20, desc[UR10][R4.64+0x1c] ;  /* 0x00001c0a04147981 */ /* 0x000f62000c1e1900 */
[----:B------:R-:W-:-:S04]  /*51a0*/  IADD3 R21, PT, PT, R7, R0, RZ ;  /* 0x0000000007157210 */ /* 0x000fc80007ffe0ff */
[----:B------:R-:W-:-:S04]  /*51b0*/  IADD3 R7, P0, PT, R8, R21, RZ ;  /* 0x0000001508077210 */ /* 0x000fc80007f1e0ff */
[----:B------:R-:W-:Y:S01]  /*51c0*/  LEA.HI.X.SX32 R22, R21, R6, 0x1, P0 ;  /* 0x0000000615167211 */ /* 0x000fe200000f0eff */
[----:B--2---:R-:W-:Y:S01]  /*51d0*/  FMUL R10, R2, UR4 ;  /* 0x00000004020a7c20 */ /* 0x004fe20008400000 */
[----:B------:R-:W-:Y:S01]  /*51e0*/  LEA R2, P0, R7, UR6, 0x2 ;  /* 0x0000000607027c11 */ /* 0x000fe2000f8010ff */
[----:B---3--:R-:W-:Y:S02]  /*51f0*/  FMUL R12, R3, UR4 ;  /* 0x00000004030c7c20 */ /* 0x008fe40008400000 */
[----:B0-----:R-:W-:Y:S01]  /*5200*/  FFMA R29, R29, UR5, R10 ;  /* 0x000000051d1d7c23 */ /* 0x001fe2000800000a */
[----:B------:R-:W-:Y:S01]  /*5210*/  LEA.HI.X R3, R7, UR7, R22, 0x2, P0 ;  /* 0x0000000707037c11 */ /* 0x000fe200080f1416 */
[----:B----4-:R-:W-:Y:S01]  /*5220*/  FMUL R16, R9, UR4 ;  /* 0x0000000409107c20 */ /* 0x010fe20008400000 */
[----:B------:R-:W-:Y:S02]  /*5230*/  FFMA R97, R97, UR5, R12 ;  /* 0x0000000561617c23 */ /* 0x000fe4000800000c */
[----:B------:R-:W-:Y:S01]  /*5240*/  STG.E desc[UR10][R4.64], R29 ;  /* 0x0000001d04007986 */ /* 0x000fe2000c10190a */
[----:B-----5:R-:W-:Y:S01]  /*5250*/  FMUL R11, R11, UR4 ;  /* 0x000000040b0b7c20 */ /* 0x020fe20008400000 */
[----:B------:R-:W-:-:S02]  /*5260*/  FFMA R107, R107, UR5, R16 ;  /* 0x000000056b6b7c23 */ /* 0x000fc40008000010 */
[----:B------:R-:W-:Y:S01]  /*5270*/  STG.E desc[UR10][R4.64+0x4], R97 ;  /* 0x0000046104007986 */ /* 0x000fe2000c10190a */
[----:B------:R-:W-:Y:S01]  /*5280*/  FMUL R10, R17, UR4 ;  /* 0x00000004110a7c20 */ /* 0x000fe20008400000 */
[----:B------:R-:W-:Y:S02]  /*5290*/  FFMA R11, R30, UR5, R11 ;  /* 0x000000051e0b7c23 */ /* 0x000fe4000800000b */
[----:B------:R-:W-:Y:S01]  /*52a0*/  STG.E desc[UR10][R4.64+0x8], R107 ;  /* 0x0000086b04007986 */ /* 0x000fe2000c10190a */
[----:B------:R-:W-:Y:S01]  /*52b0*/  FMUL R7, R18, UR4 ;  /* 0x0000000412077c20 */ /* 0x000fe20008400000 */
[----:B------:R-:W-:Y:S02]  /*52c0*/  FFMA R33, R33, UR5, R10 ;  /* 0x0000000521217c23 */ /* 0x000fe4000800000a */
[----:B------:R0:W-:Y:S01]  /*52d0*/  STG.E desc[UR10][R4.64+0xc], R11 ;  /* 0x00000c0b04007986 */ /* 0x0001e2000c10190a */
[----:B------:R-:W-:Y:S01]  /*52e0*/  FMUL R19, R19, UR4 ;  /* 0x0000000413137c20 */ /* 0x000fe20008400000 */
[----:B------:R-:W-:-:S02]  /*52f0*/  FFMA R7, R82, UR5, R7 ;  /* 0x0000000552077c23 */ /* 0x000fc40008000007 */
[----:B------:R-:W-:Y:S01]  /*5300*/  STG.E desc[UR10][R4.64+0x10], R33 ;  /* 0x0000102104007986 */ /* 0x000fe2000c10190a */
[----:B------:R-:W-:Y:S01]  /*5310*/  FMUL R20, R20, UR4 ;  /* 0x0000000414147c20 */ /* 0x000fe20008400000 */
[----:B------:R-:W-:Y:S02]  /*5320*/  FFMA R19, R86, UR5, R19 ;  /* 0x0000000556137c23 */ /* 0x000fe40008000013 */
[----:B------:R1:W-:Y:S01]  /*5330*/  STG.E desc[UR10][R4.64+0x14], R7 ;  /* 0x0000140704007986 */ /* 0x0003e2000c10190a */
[----:B------:R-:W-:-:S03]  /*5340*/  FFMA R87, R87, UR5, R20 ;  /* 0x0000000557577c23 */ /* 0x000fc60008000014 */
[----:B------:R-:W-:Y:S04]  /*5350*/  STG.E desc[UR10][R4.64+0x18], R19 ;  /* 0x0000181304007986 */ /* 0x000fe8000c10190a */
[----:B------:R2:W-:Y:S04]  /*5360*/  STG.E desc[UR10][R4.64+0x1c], R87 ;  /* 0x00001c5704007986 */ /* 0x0005e8000c10190a */
[----:B------:R-:W3:Y:S04]  /*5370*/  LDG.E R9, desc[UR10][R2.64] ;  /* 0x0000000a02097981 */ /* 0x000ee8000c1e1900 */
[----:B------:R-:W4:Y:S04]  /*5380*/  LDG.E R12, desc[UR10][R2.64+0x4] ;  /* 0x0000040a020c7981 */ /* 0x000f28000c1e1900 */
[----:B------:R-:W5:Y:S04]  /*5390*/  LDG.E R16, desc[UR10][R2.64+0x8] ;  /* 0x0000080a02107981 */ /* 0x000f68000c1e1900 */
[----:B------:R-:W5:Y:S04]  /*53a0*/  LDG.E R17, desc[UR10][R2.64+0xc] ;  /* 0x00000c0a02117981 */ /* 0x000f68000c1e1900 */
[----:B------:R-:W5:Y:S04]  /*53b0*/  LDG.E R18, desc[UR10][R2.64+0x10] ;  /* 0x0000100a02127981 */ /* 0x000f68000c1e1900 */
[----:B------:R-:W5:Y:S04]  /*53c0*/  LDG.E R20, desc[UR10][R2.64+0x14] ;  /* 0x0000140a02147981 */ /* 0x000f68000c1e1900 */
[----:B0-----:R-:W5:Y:S04]  /*53d0*/  LDG.E R11, desc[UR10][R2.64+0x18] ;  /* 0x0000180a020b7981 */ /* 0x001f68000c1e1900 */
[----:B------:R-:W5:Y:S01]  /*53e0*/  LDG.E R22, desc[UR10][R2.64+0x1c] ;  /* 0x00001c0a02167981 */ /* 0x000f62000c1e1900 */
[----:B------:R-:W-:-:S04]  /*53f0*/  IADD3 R21, PT, PT, R21, R0, RZ ;  /* 0x0000000015157210 */ /* 0x000fc80007ffe0ff */
[----:B-1----:R-:W-:-:S04]  /*5400*/  IADD3 R7, P0, PT, R8, R21, RZ ;  /* 0x0000001508077210 */ /* 0x002fc80007f1e0ff */
[----:B------:R-:W-:Y:S02]  /*5410*/  LEA.HI.X.SX32 R24, R21, R6, 0x1, P0 ;  /* 0x0000000615187211 */ /* 0x000fe400000f0eff */
[----:B--2---:R-:W-:-:S04]  /*5420*/  LEA R4, P0, R7, UR6, 0x2 ;  /* 0x0000000607047c11 */ /* 0x004fc8000f8010ff */
[----:B------:R-:W-:Y:S01]  /*5430*/  LEA.HI.X R5, R7, UR7, R24, 0x2, P0 ;  /* 0x0000000707057c11 */ /* 0x000fe200080f1418 */
[----:B---3--:R-:W-:Y:S01]  /*5440*/  FMUL R10, R9, UR4 ;  /* 0x00000004090a7c20 */ /* 0x008fe20008400000 */
[----:B----4-:R-:W-:-:S03]  /*5450*/  FMUL R12, R12, UR4 ;  /* 0x000000040c0c7c20 */ /* 0x010fc60008400000 */
[----:B------:R-:W-:Y:S01]  /*5460*/  FFMA R13, R13, UR5, R10 ;  /* 0x000000050d0d7c23 */ /* 0x000fe2000800000a */
[----:B-----5:R-:W-:Y:S01]  /*5470*/  FMUL R16, R16, UR4 ;  /* 0x0000000410107c20 */ /* 0x020fe20008400000 */
[----:B------:R-:W-:-:S03]  /*5480*/  FFMA R95, R95, UR5, R12 ;  /* 0x000000055f5f7c23 */ /* 0x000fc6000800000c */
[----:B------:R0:W-:Y:S01]  /*5490*/  STG.E desc[UR10][R2.64], R13 ;  /* 0x0000000d02007986 */ /* 0x0001e2000c10190a */
[----:B------:R-:W-:Y:S01]  /*54a0*/  FMUL R17, R17, UR4 ;  /* 0x0000000411117c20 */ /* 0x000fe20008400000 */
[----:B------:R-:W-:Y:S02]  /*54b0*/  FFMA R117, R117, UR5, R16 ;  /* 0x0000000575757c23 */ /* 0x000fe40008000010 */
[----:B------:R-:W-:Y:S01]  /*54c0*/  STG.E desc[UR10][R2.64+0x4], R95 ;  /* 0x0000045f02007986 */ /* 0x000fe2000c10190a */
[----:B------:R-:W-:Y:S01]  /*54d0*/  FMUL R18, R18, UR4 ;  /* 0x0000000412127c20 */ /* 0x000fe20008400000 */
[----:B------:R-:W-:Y:S02]  /*54e0*/  FFMA R17, R32, UR5, R17 ;  /* 0x0000000520117c23 */ /* 0x000fe40008000011 */
[----:B------:R-:W-:Y:S01]  /*54f0*/  STG.E desc[UR10][R2.64+0x8], R117 ;  /* 0x0000087502007986 */ /* 0x000fe2000c10190a */
[----:B------:R-:W-:Y:S01]  /*5500*/  FMUL R7, R20, UR4 ;  /* 0x0000000414077c20 */ /* 0x000fe20008400000 */
[----:B------:R-:W-:-:S02]  /*5510*/  FFMA R15, R15, UR5, R18 ;  /* 0x000000050f0f7c23 */ /* 0x000fc40008000012 */
[----:B------:R1:W-:Y:S01]  /*5520*/  STG.E desc[UR10][R2.64+0xc], R17 ;  /* 0x00000c1102007986 */ /* 0x0003e2000c10190a */
[----:B------:R-:W-:Y:S01]  /*5530*/  FMUL R11, R11, UR4 ;  /* 0x000000040b0b7c20 */ /* 0x000fe20008400000 */
[----:B------:R-:W-:Y:S02]  /*5540*/  FFMA R7, R14, UR5, R7 ;  /* 0x000000050e077c23 */ /* 0x000fe40008000007 */
[----:B------:R2:W-:Y:S01]  /*5550*/  STG.E desc[UR10][R2.64+0x10], R15 ;  /* 0x0000100f02007986 */ /* 0x0005e2000c10190a */
[----:B------:R-:W-:Y:S01]  /*5560*/  FMUL R9, R22, UR4 ;  /* 0x0000000416097c20 */ /* 0x000fe20008400000 */
[----:B------:R-:W-:Y:S02]  /*5570*/  FFMA R11, R100, UR5, R11 ;  /* 0x00000005640b7c23 */ /* 0x000fe4000800000b */
[----:B------:R-:W-:Y:S01]  /*5580*/  STG.E desc[UR10][R2.64+0x14], R7 ;  /* 0x0000140702007986 */ /* 0x000fe2000c10190a */
[----:B------:R-:W-:-:S03]  /*5590*/  FFMA R9, R104, UR5, R9 ;  /* 0x0000000568097c23 */ /* 0x000fc60008000009 */
[----:B------:R3:W-:Y:S04]  /*55a0*/  STG.E desc[UR10][R2.64+0x18], R11 ;  /* 0x0000180b02007986 */ /* 0x0007e8000c10190a */
[----:B------:R4:W-:Y:S04]  /*55b0*/  STG.E desc[UR10][R2.64+0x1c], R9 ;  /* 0x00001c0902007986 */ /* 0x0009e8000c10190a */
[----:B------:R-:W5:Y:S04]  /*55c0*/  LDG.E R10, desc[UR10][R4.64] ;  /* 0x0000000a040a7981 */ /* 0x000f68000c1e1900 */
[----:B------:R-:W5:Y:S04]  /*55d0*/  LDG.E R12, desc[UR10][R4.64+0x4] ;  /* 0x0000040a040c7981 */ /* 0x000f68000c1e1900 */
[----:B0-----:R-:W5:Y:S04]  /*55e0*/  LDG.E R13, desc[UR10][R4.64+0x8] ;  /* 0x0000080a040d7981 */ /* 0x001f68000c1e1900 */
[----:B------:R-:W5:Y:S04]  /*55f0*/  LDG.E R14, desc[UR10][R4.64+0xc] ;  /* 0x00000c0a040e7981 */ /* 0x000f68000c1e1900 */
[----:B------:R-:W5:Y:S04]  /*5600*/  LDG.E R16, desc[UR10][R4.64+0x10] ;  /* 0x0000100a04107981 */ /* 0x000f68000c1e1900 */
[----:B------:R-:W5:Y:S04]  /*5610*/  LDG.E R18, desc[UR10][R4.64+0x14] ;  /* 0x0000140a04127981 */ /* 0x000f68000c1e1900 */
[----:B-1----:R-:W5:Y:S04]  /*5620*/  LDG.E R17, desc[UR10][R4.64+0x18] ;  /* 0x0000180a04117981 */ /* 0x002f68000c1e1900 */
[----:B--2---:R-:W2:Y:S01]  /*5630*/  LDG.E R15, desc[UR10][R4.64+0x1c] ;  /* 0x00001c0a040f7981 */ /* 0x004ea2000c1e1900 */
[----:B------:R-:W-:-:S04]  /*5640*/  IADD3 R21, PT, PT, R21, R0, RZ ;  /* 0x0000000015157210 */ /* 0x000fc80007ffe0ff */
[----:B---3--:R-:W-:-:S04]  /*5650*/  IADD3 R11, P0, PT, R8, R21, RZ ;  /* 0x00000015080b7210 */ /* 0x008fc80007f1e0ff */
[----:B------:R-:W-:Y:S02]  /*5660*/  LEA.HI.X.SX32 R20, R21, R6, 0x1, P0 ;  /* 0x0000000615147211 */ /* 0x000fe400000f0eff */
[----:B----4-:R-:W-:Y:S01]  /*5670*/  LEA R2, P0, R11, UR6, 0x2 ;  /* 0x000000060b027c11 */ /* 0x010fe2000f8010ff */
[----:B-----5:R-:W-:-:S04]  /*5680*/  FMUL R3, R10, UR4 ;  /* 0x000000040a037c20 */ /* 0x020fc80008400000 */
[----:B------:R-:W-:Y:S01]  /*5690*/  FFMA R7, R56, UR5, R3 ;  /* 0x0000000538077c23 */ /* 0x000fe20008000003 */
[----:B------:R-:W-:Y:S01]  /*56a0*/  LEA.HI.X R3, R11, UR7, R20, 0x2, P0 ;  /* 0x000000070b037c11 */ /* 0x000fe200080f1414 */
[----:B------:R-:W-:Y:S01]  /*56b0*/  FMUL R12, R12, UR4 ;  /* 0x000000040c0c7c20 */ /* 0x000fe20008400000 */
[----:B------:R-:W-:Y:S02]  /*56c0*/  FMUL R13, R13, UR4 ;  /* 0x000000040d0d7c20 */ /* 0x000fe40008400000 */
[----:B------:R0:W-:Y:S01]  /*56d0*/  STG.E desc[UR10][R4.64], R7 ;  /* 0x0000000704007986 */ /* 0x0001e2000c10190a */
[----:B------:R-:W-:Y:S01]  /*56e0*/  FFMA R57, R57, UR5, R12 ;  /* 0x0000000539397c23 */ /* 0x000fe2000800000c */
[----:B------:R-:W-:Y:S01]  /*56f0*/  FMUL R9, R14, UR4 ;  /* 0x000000040e097c20 */ /* 0x000fe20008400000 */
[----:B------:R-:W-:-:S03]  /*5700*/  FFMA R13, R58, UR5, R13 ;  /* 0x000000053a0d7c23 */ /* 0x000fc6000800000d */
[----:B------:R-:W-:Y:S01]  /*5710*/  STG.E desc[UR10][R4.64+0x4], R57 ;  /* 0x0000043904007986 */ /* 0x000fe2000c10190a */
[----:B------:R-:W-:Y:S01]  /*5720*/  FMUL R16, R16, UR4 ;  /* 0x0000000410107c20 */ /* 0x000fe20008400000 */
[----:B------:R-:W-:Y:S02]  /*5730*/  FFMA R9, R88, UR5, R9 ;  /* 0x0000000558097c23 */ /* 0x000fe40008000009 */
[----:B------:R1:W-:Y:S01]  /*5740*/  STG.E desc[UR10][R4.64+0x8], R13 ;  /* 0x0000080d04007986 */ /* 0x0003e2000c10190a */
[----:B------:R-:W-:Y:S01]  /*5750*/  FMUL R11, R18, UR4 ;  /* 0x00000004120b7c20 */ /* 0x000fe20008400000 */
[----:B------:R-:W-:Y:S02]  /*5760*/  FFMA R59, R59, UR5, R16 ;  /* 0x000000053b3b7c23 */ /* 0x000fe40008000010 */
[----:B------:R-:W-:Y:S01]  /*5770*/  STG.E desc[UR10][R4.64+0xc], R9 ;  /* 0x00000c0904007986 */ /* 0x000fe2000c10190a */
[----:B------:R-:W-:Y:S01]  /*5780*/  FMUL R10, R17, UR4 ;  /* 0x00000004110a7c20 */ /* 0x000fe20008400000 */
[----:B------:R-:W-:-:S02]  /*5790*/  FFMA R11, R98, UR5, R11 ;  /* 0x00000005620b7c23 */ /* 0x000fc4000800000b */
[----:B------:R-:W-:Y:S01]  /*57a0*/  STG.E desc[UR10][R4.64+0x10], R59 ;  /* 0x0000103b04007986 */ /* 0x000fe2000c10190a */
[----:B--2---:R-:W-:Y:S01]  /*57b0*/  FMUL R15, R15, UR4 ;  /* 0x000000040f0f7c20 */ /* 0x004fe20008400000 */
[----:B------:R-:W-:Y:S02]  /*57c0*/  FFMA R103, R103, UR5, R10 ;  /* 0x0000000567677c23 */ /* 0x000fe4000800000a */
[----:B------:R2:W-:Y:S01]  /*57d0*/  STG.E desc[UR10][R4.64+0x14], R11 ;  /* 0x0000140b04007986 */ /* 0x0005e2000c10190a */
[----:B------:R-:W-:-:S03]  /*57e0*/  FFMA R15, R116, UR5, R15 ;  /* 0x00000005740f7c23 */ /* 0x000fc6000800000f */
[----:B------:R-:W-:Y:S04]  /*57f0*/  STG.E desc[UR10][R4.64+0x18], R103 ;  /* 0x0000186704007986 */ /* 0x000fe8000c10190a */
[----:B------:R3:W-:Y:S04]  /*5800*/  STG.E desc[UR10][R4.64+0x1c], R15 ;  /* 0x00001c0f04007986 */ /* 0x0007e8000c10190a */
[----:B------:R-:W4:Y:S04]  /*5810*/  LDG.E R12, desc[UR10][R2.64+0x8] ;  /* 0x0000080a020c7981 */ /* 0x000f28000c1e1900 */
[----:B0-----:R-:W5:Y:S04]  /*5820*/  LDG.E R7, desc[UR10][R2.64] ;  /* 0x0000000a02077981 */ /* 0x001f68000c1e1900 */
[----:B------:R-:W5:Y:S04]  /*5830*/  LDG.E R10, desc[UR10][R2.64+0x4] ;  /* 0x0000040a020a7981 */ /* 0x000f68000c1e1900 */
[----:B-1----:R-:W5:Y:S04]  /*5840*/  LDG.E R13, desc[UR10][R2.64+0xc] ;  /* 0x00000c0a020d7981 */ /* 0x002f68000c1e1900 */
[----:B------:R-:W5:Y:S04]  /*5850*/  LDG.E R14, desc[UR10][R2.64+0x10] ;  /* 0x0000100a020e7981 */ /* 0x000f68000c1e1900 */
[----:B------:R-:W5:Y:S04]  /*5860*/  LDG.E R16, desc[UR10][R2.64+0x14] ;  /* 0x0000140a02107981 */ /* 0x000f68000c1e1900 */
[----:B------:R-:W5:Y:S04]  /*5870*/  LDG.E R17, desc[UR10][R2.64+0x18] ;  /* 0x0000180a02117981 */ /* 0x000f68000c1e1900 */
[----:B------:R-:W5:Y:S01]  /*5880*/  LDG.E R18, desc[UR10][R2.64+0x1c] ;  /* 0x00001c0a02127981 */ /* 0x000f62000c1e1900 */
[----:B------:R-:W-:-:S04]  /*5890*/  IADD3 R21, PT, PT, R21, R0, RZ ;  /* 0x0000000015157210 */ /* 0x000fc80007ffe0ff */
[----:B--2---:R-:W-:-:S04]  /*58a0*/  IADD3 R11, P0, PT, R8, R21, RZ ;  /* 0x00000015080b7210 */ /* 0x004fc80007f1e0ff */
[----:B------:R-:W-:Y:S02]  /*58b0*/  LEA.HI.X.SX32 R20, R21, R6, 0x1, P0 ;  /* 0x0000000615147211 */ /* 0x000fe400000f0eff */
[----:B---3--:R-:W-:Y:S01]  /*58c0*/  LEA R4, P0, R11, UR6, 0x2 ;  /* 0x000000060b047c11 */ /* 0x008fe2000f8010ff */
[----:B----4-:R-:W-:-:S04]  /*58d0*/  FMUL R5, R12, UR4 ;  /* 0x000000040c057c20 */ /* 0x010fc80008400000 */
[----:B------:R-:W-:Y:S01]  /*58e0*/  FFMA R9, R62, UR5, R5 ;  /* 0x000000053e097c23 */ /* 0x000fe20008000005 */
[----:B------:R-:W-:Y:S01]  /*58f0*/  LEA.HI.X R5, R11, UR7, R20, 0x2, P0 ;  /* 0x000000070b057c11 */ /* 0x000fe200080f1414 */
[----:B-----5:R-:W-:Y:S01]  /*5900*/  FMUL R7, R7, UR4 ;  /* 0x0000000407077c20 */ /* 0x020fe20008400000 */
[----:B------:R-:W-:Y:S01]  /*5910*/  FMUL R10, R10, UR4 ;  /* 0x000000040a0a7c20 */ /* 0x000fe20008400000 */
[----:B------:R-:W-:Y:S01]  /*5920*/  FMUL R13, R13, UR4 ;  /* 0x000000040d0d7c20 */ /* 0x000fe20008400000 */
[----:B------:R-:W-:Y:S01]  /*5930*/  FMUL R14, R14, UR4 ;  /* 0x000000040e0e7c20 */ /* 0x000fe20008400000 */
[----:B------:R-:W-:Y:S01]  /*5940*/  FMUL R11, R16, UR4 ;  /* 0x00000004100b7c20 */ /* 0x000fe20008400000 */
[----:B------:R-:W-:Y:S01]  /*5950*/  FMUL R17, R17, UR4 ;  /* 0x0000000411117c20 */ /* 0x000fe20008400000 */
[----:B------:R-:W-:Y:S01]  /*5960*/  FMUL R15, R18, UR4 ;  /* 0x00000004120f7c20 */ /* 0x000fe20008400000 */
[----:B------:R-:W-:Y:S01]  /*5970*/  FFMA R7, R60, UR5, R7 ;  /* 0x000000053c077c23 */ /* 0x000fe20008000007 */
[----:B------:R-:W-:Y:S01]  /*5980*/  FFMA R61, R61, UR5, R10 ;  /* 0x000000053d3d7c23 */ /* 0x000fe2000800000a */
[----:B------:R-:W-:Y:S01]  /*5990*/  FFMA R13, R72, UR5, R13 ;  /* 0x00000005480d7c23 */ /* 0x000fe2000800000d */
[----:B------:R-:W-:Y:S01]  /*59a0*/  FFMA R89, R89, UR5, R14 ;  /* 0x0000000559597c23 */ /* 0x000fe2000800000e */
[----:B------:R-:W-:Y:S01]  /*59b0*/  FFMA R11, R96, UR5, R11 ;  /* 0x00000005600b7c23 */ /* 0x000fe2000800000b */
[----:B------:R-:W-:Y:S01]  /*59c0*/  FFMA R17, R102, UR5, R17 ;  /* 0x0000000566117c23 */ /* 0x000fe20008000011 */
[----:B------:R-:W-:Y:S01]  /*59d0*/  FFMA R15, R108, UR5, R15 ;  /* 0x000000056c0f7c23 */ /* 0x000fe2000800000f */
[----:B------:R0:W-:Y:S04]  /*59e0*/  STG.E desc[UR10][R2.64], R7 ;  /* 0x0000000702007986 */ /* 0x0001e8000c10190a */
[----:B------:R-:W-:Y:S04]  /*59f0*/  STG.E desc[UR10][R2.64+0x4], R61 ;  /* 0x0000043d02007986 */ /* 0x000fe8000c10190a */
[----:B------:R1:W-:Y:S04]  /*5a00*/  STG.E desc[UR10][R2.64+0x8], R9 ;  /* 0x0000080902007986 */ /* 0x0003e8000c10190a */
[----:B------:R2:W-:Y:S04]  /*5a10*/  STG.E desc[UR10][R2.64+0xc], R13 ;  /* 0x00000c0d02007986 */ /* 0x0005e8000c10190a */
[----:B------:R-:W-:Y:S04]  /*5a20*/  STG.E desc[UR10][R2.64+0x10], R89 ;  /* 0x0000105902007986 */ /* 0x000fe8000c10190a */
[----:B------:R3:W-:Y:S04]  /*5a30*/  STG.E desc[UR10][R2.64+0x14], R11 ;  /* 0x0000140b02007986 */ /* 0x0007e8000c10190a */
[----:B------:R-:W-:Y:S04]  /*5a40*/  STG.E desc[UR10][R2.64+0x18], R17 ;  /* 0x0000181102007986 */ /* 0x000fe8000c10190a */
[----:B------:R4:W-:Y:S04]  /*5a50*/  STG.E desc[UR10][R2.64+0x1c], R15 ;  /* 0x00001c0f02007986 */ /* 0x0009e8000c10190a */
[----:B0-----:R-:W5:Y:S04]  /*5a60*/  LDG.E R7, desc[UR10][R4.64] ;  /* 0x0000000a04077981 */ /* 0x001f68000c1e1900 */
[----:B-1----:R-:W5:Y:S04]  /*5a70*/  LDG.E R9, desc[UR10][R4.64+0x4] ;  /* 0x0000040a04097981 */ /* 0x002f68000c1e1900 */
[----:B------:R-:W5:Y:S04]  /*5a80*/  LDG.E R12, desc[UR10][R4.64+0x8] ;  /* 0x0000080a040c7981 */ /* 0x000f68000c1e1900 */
[----:B------:R-:W5:Y:S04]  /*5a90*/  LDG.E R14, desc[UR10][R4.64+0xc] ;  /* 0x00000c0a040e7981 */ /* 0x000f68000c1e1900 */
[----:B------:R-:W5:Y:S04]  /*5aa0*/  LDG.E R16, desc[UR10][R4.64+0x10] ;  /* 0x0000100a04107981 */ /* 0x000f68000c1e1900 */
[----:B------:R-:W5:Y:S04]  /*5ab0*/  LDG.E R18, desc[UR10][R4.64+0x14] ;  /* 0x0000140a04127981 */ /* 0x000f68000c1e1900 */
[----:B--2---:R-:W2:Y:S04]  /*5ac0*/  LDG.E R13, desc[UR10][R4.64+0x18] ;  /* 0x0000180a040d7981 */ /* 0x004ea8000c1e1900 */
[----:B------:R-:W2:Y:S01]  /*5ad0*/  LDG.E R19, desc[UR10][R4.64+0x1c] ;  /* 0x00001c0a04137981 */ /* 0x000ea2000c1e1900 */
[----:B------:R-:W-:-:S04]  /*5ae0*/  IADD3 R21, PT, PT, R21, R0, RZ ;  /* 0x0000000015157210 */ /* 0x000fc80007ffe0ff */
[----:B---3--:R-:W-:-:S04]  /*5af0*/  IADD3 R11, P0, PT, R8, R21, RZ ;  /* 0x00000015080b7210 */ /* 0x008fc80007f1e0ff */
[----:B------:R-:W-:Y:S02]  /*5b00*/  LEA.HI.X.SX32 R20, R21, R6, 0x1, P0 ;  /* 0x0000000615147211 */ /* 0x000fe400000f0eff */
[----:B----4-:R-:W-:-:S04]  /*5b10*/  LEA R2, P0, R11, UR6, 0x2 ;  /* 0x000000060b027c11 */ /* 0x010fc8000f8010ff */
[----:B------:R-:W-:Y:S01]  /*5b20*/  LEA.HI.X R3, R11, UR7, R20, 0x2, P0 ;  /* 0x000000070b037c11 */ /* 0x000fe200080f1414 */
[----:B-----5:R-:W-:-:S04]  /*5b30*/  FMUL R10, R7, UR4 ;  /* 0x00000004070a7c20 */ /* 0x020fc80008400000 */
[----:B------:R-:W-:Y:S01]  /*5b40*/  FFMA R73, R73, UR5, R10 ;  /* 0x0000000549497c23 */ /* 0x000fe2000800000a */
[----:B------:R-:W-:Y:S01]  /*5b50*/  FMUL R9, R9, UR4 ;  /* 0x0000000409097c20 */ /* 0x000fe20008400000 */
[----:B------:R-:W-:Y:S01]  /*5b60*/  FMUL R12, R12, UR4 ;  /* 0x000000040c0c7c20 */ /* 0x000fe20008400000 */
[----:B------:R-:W-:Y:S01]  /*5b70*/  FMUL R7, R14, UR4 ;  /* 0x000000040e077c20 */ /* 0x000fe20008400000 */
[----:B------:R-:W-:Y:S01]  /*5b80*/  FMUL R16, R16, UR4 ;  /* 0x0000000410107c20 */ /* 0x000fe20008400000 */
[----:B------:R-:W-:Y:S01]  /*5b90*/  FMUL R18, R18, UR4 ;  /* 0x0000000412127c20 */ /* 0x000fe20008400000 */
[----:B--2---:R-:W-:Y:S01]  /*5ba0*/  FMUL R10, R13, UR4 ;  /* 0x000000040d0a7c20 */ /* 0x004fe20008400000 */
        /* <DEDUP_REMOVED lines=8> */
[----:B------:R-:W-:Y:S04]  /*5c30*/  STG.E desc[UR10][R4.64], R73 ;  /* 0x0000004904007986 */ /* 0x000fe8000c10190a */
[----:B------:R0:W-:Y:S04]  /*5c40*/  STG.E desc[UR10][R4.64+0x4], R9 ;  /* 0x0000040904007986 */ /* 0x0001e8000c10190a */
[----:B------:R-:W-:Y:S04]  /*5c50*/  STG.E desc[UR10][R4.64+0x8], R75 ;  /* 0x0000084b04007986 */ /* 0x000fe8000c10190a */
[----:B------:R1:W-:Y:S04]  /*5c60*/  STG.E desc[UR10][R4.64+0xc], R7 ;  /* 0x00000c0704007986 */ /* 0x0003e8000c10190a */
[----:B------:R-:W-:Y:S04]  /*5c70*/  STG.E desc[UR10][R4.64+0x10], R101 ;  /* 0x0000106504007986 */ /* 0x000fe8000c10190a */
[----:B------:R-:W-:Y:S04]  /*5c80*/  STG.E desc[UR10][R4.64+0x14], R105 ;  /* 0x0000146904007986 */ /* 0x000fe8000c10190a */
[----:B------:R-:W-:Y:S04]  /*5c90*/  STG.E desc[UR10][R4.64+0x18], R109 ;  /* 0x0000186d04007986 */ /* 0x000fe8000c10190a */
[----:B------:R2:W-:Y:S04]  /*5ca0*/  STG.E desc[UR10][R4.64+0x1c], R19 ;  /* 0x00001c1304007986 */ /* 0x0005e8000c10190a */
[----:B------:R-:W3:Y:S04]  /*5cb0*/  LDG.E R10, desc[UR10][R2.64+0x4] ;  /* 0x0000040a020a7981 */ /* 0x000ee8000c1e1900 */
[----:B0-----:R-:W4:Y:S04]  /*5cc0*/  LDG.E R9, desc[UR10][R2.64] ;  /* 0x0000000a02097981 */ /* 0x001f28000c1e1900 */
[----:B------:R-:W5:Y:S04]  /*5cd0*/  LDG.E R11, desc[UR10][R2.64+0x8] ;  /* 0x0000080a020b7981 */ /* 0x000f68000c1e1900 */
[----:B------:R-:W5:Y:S04]  /*5ce0*/  LDG.E R12, desc[UR10][R2.64+0xc] ;  /* 0x00000c0a020c7981 */ /* 0x000f68000c1e1900 */
[----:B------:R-:W5:Y:S04]  /*5cf0*/  LDG.E R13, desc[UR10][R2.64+0x10] ;  /* 0x0000100a020d7981 */ /* 0x000f68000c1e1900 */
[----:B------:R-:W5:Y:S04]  /*5d00*/  LDG.E R14, desc[UR10][R2.64+0x14] ;  /* 0x0000140a020e7981 */ /* 0x000f68000c1e1900 */
[----:B-1----:R-:W5:Y:S04]  /*5d10*/  LDG.E R7, desc[UR10][R2.64+0x18] ;  /* 0x0000180a02077981 */ /* 0x002f68000c1e1900 */
[----:B------:R-:W5:Y:S01]  /*5d20*/  LDG.E R15, desc[UR10][R2.64+0x1c] ;  /* 0x00001c0a020f7981 */ /* 0x000f62000c1e1900 */
[----:B------:R-:W-:-:S04]  /*5d30*/  IADD3 R21, PT, PT, R21, R0, RZ ;  /* 0x0000000015157210 */ /* 0x000fc80007ffe0ff */
[----:B------:R-:W-:-:S04]  /*5d40*/  IADD3 R16, P0, PT, R8, R21, RZ ;  /* 0x0000001508107210 */ /* 0x000fc80007f1e0ff */
[----:B--2---:R-:W-:Y:S02]  /*5d50*/  LEA.HI.X.SX32 R5, R21, R6, 0x1, P0 ;  /* 0x0000000615057211 */ /* 0x004fe400000f0eff */
[----:B------:R-:W-:-:S04]  /*5d60*/  LEA R4, P0, R16, UR6, 0x2 ;  /* 0x0000000610047c11 */ /* 0x000fc8000f8010ff */
[----:B------:R-:W-:Y:S01]  /*5d70*/  LEA.HI.X R5, R16, UR7, R5, 0x2, P0 ;  /* 0x0000000710057c11 */ /* 0x000fe200080f1405 */
[----:B---3--:R-:W-:-:S04]  /*5d80*/  FMUL R10, R10, UR4 ;  /* 0x000000040a0a7c20 */ /* 0x008fc80008400000 */
[----:B------:R-:W-:Y:S01]  /*5d90*/  FFMA R65, R65, UR5, R10 ;  /* 0x0000000541417c23 */ /* 0x000fe2000800000a */
[----:B----4-:R-:W-:Y:S01]  /*5da0*/  FMUL R9, R9, UR4 ;  /* 0x0000000409097c20 */ /* 0x010fe20008400000 */
[----:B-----5:R-:W-:Y:S01]  /*5db0*/  FMUL R11, R11, UR4 ;  /* 0x000000040b0b7c20 */ /* 0x020fe20008400000 */
        /* <DEDUP_REMOVED lines=13> */
[----:B------:R-:W-:Y:S04]  /*5e90*/  STG.E desc[UR10][R2.64+0x4], R65 ;  /* 0x0000044102007986 */ /* 0x000fe8000c10190a */
[----:B------:R0:W-:Y:S04]  /*5ea0*/  STG.E desc[UR10][R2.64+0x8], R11 ;  /* 0x0000080b02007986 */ /* 0x0001e8000c10190a */
[----:B------:R-:W-:Y:S04]  /*5eb0*/  STG.E desc[UR10][R2.64+0xc], R67 ;  /* 0x00000c4302007986 */ /* 0x000fe8000c10190a */
[----:B------:R-:W-:Y:S04]  /*5ec0*/  STG.E desc[UR10][R2.64+0x10], R13 ;  /* 0x0000100d02007986 */ /* 0x000fe8000c10190a */
[----:B------:R-:W-:Y:S04]  /*5ed0*/  STG.E desc[UR10][R2.64+0x14], R69 ;  /* 0x0000144502007986 */ /* 0x000fe8000c10190a */
[----:B------:R-:W-:Y:S04]  /*5ee0*/  STG.E desc[UR10][R2.64+0x18], R7 ;  /* 0x0000180702007986 */ /* 0x000fe8000c10190a */
[----:B------:R1:W-:Y:S04]  /*5ef0*/  STG.E desc[UR10][R2.64+0x1c], R71 ;  /* 0x00001c4702007986 */ /* 0x0003e8000c10190a */
[----:B0-----:R-:W2:Y:S04]  /*5f00*/  LDG.E R11, desc[UR10][R4.64+0x8] ;  /* 0x0000080a040b7981 */ /* 0x001ea8000c1e1900 */
        /* <DEDUP_REMOVED lines=9> */
[----:B------:R-:W-:Y:S02]  /*5fa0*/  LEA.HI.X.SX32 R21, R21, R6, 0x1, P0 ;  /* 0x0000000615157211 */ /* 0x000fe400000f0eff */
[----:B-1----:R-:W-:Y:S01]  /*5fb0*/  LEA R2, P0, R8, UR6, 0x2 ;  /* 0x0000000608027c11 */ /* 0x002fe2000f8010ff */
[----:B--2---:R-:W-:-:S04]  /*5fc0*/  FMUL R0, R11, UR4 ;  /* 0x000000040b007c20 */ /* 0x004fc80008400000 */
[----:B------:R-:W-:Y:S01]  /*5fd0*/  FFMA R79, R79, UR5, R0 ;  /* 0x000000054f4f7c23 */ /* 0x000fe20008000000 */
[----:B---3--:R-:W-:Y:S01]  /*5fe0*/  FMUL R9, R9, UR4 ;  /* 0x0000000409097c20 */ /* 0x008fe20008400000 */
[----:B----4-:R-:W-:Y:S01]  /*5ff0*/  FMUL R3, R10, UR4 ;  /* 0x000000040a037c20 */ /* 0x010fe20008400000 */
[----:B-----5:R-:W-:Y:S01]  /*6000*/  FMUL R11, R12, UR4 ;  /* 0x000000040c0b7c20 */ /* 0x020fe20008400000 */
        /* <DEDUP_REMOVED lines=11> */
[----:B------:R-:W-:Y:S01]  /*60c0*/  LEA.HI.X R3, R8, UR7, R21, 0x2, P0 ;  /* 0x0000000708037c11 */ /* 0x000fe200080f1415 */
[----:B------:R0:W-:Y:S04]  /*60d0*/  STG.E desc[UR10][R4.64], R9 ;  /* 0x0000000904007986 */ /* 0x0001e8000c10190a */
[----:B------:R-:W-:Y:S04]  /*60e0*/  STG.E desc[UR10][R4.64+0x4], R7 ;  /* 0x0000040704007986 */ /* 0x000fe8000c10190a */
        /* <DEDUP_REMOVED lines=9> */
[----:B------:R-:W2:Y:S04]  /*6180*/  LDG.E R8, desc[UR10][R2.64+0x8] ;  /* 0x0000080a02087981 */ /* 0x000ea8000c1e1900 */
[----:B------:R-:W2:Y:S04]  /*6190*/  LDG.E R10, desc[UR10][R2.64+0x10] ;  /* 0x0000100a020a7981 */ /* 0x000ea8000c1e1900 */
[----:B------:R-:W2:Y:S04]  /*61a0*/  LDG.E R12, desc[UR10][R2.64+0x14] ;  /* 0x0000140a020c7981 */ /* 0x000ea8000c1e1900 */
[----:B-1----:R-:W2:Y:S04]  /*61b0*/  LDG.E R11, desc[UR10][R2.64+0x18] ;  /* 0x0000180a020b7981 */ /* 0x002ea8000c1e1900 */
[----:B------:R-:W2:Y:S01]  /*61c0*/  LDG.E R14, desc[UR10][R2.64+0x1c] ;  /* 0x00001c0a020e7981 */ /* 0x000ea2000c1e1900 */
[----:B---3--:R-:W-:Y:S01]  /*61d0*/  FMUL R7, R0, UR4 ;  /* 0x0000000400077c20 */ /* 0x008fe20008400000 */
[----:B----4-:R-:W-:-:S04]  /*61e0*/  FMUL R0, R9, UR4 ;  /* 0x0000000409007c20 */ /* 0x010fc80008400000 */
[----:B------:R-:W-:Y:S01]  /*61f0*/  FFMA R85, R85, UR5, R0 ;  /* 0x0000000555557c23 */ /* 0x000fe20008000000 */
[----:B-----5:R-:W-:Y:S01]  /*6200*/  FMUL R6, R6, UR4 ;  /* 0x0000000406067c20 */ /* 0x020fe20008400000 */
[----:B--2---:R-:W-:Y:S01]  /*6210*/  FMUL R8, R8, UR4 ;  /* 0x0000000408087c20 */ /* 0x004fe20008400000 */
        /* <DEDUP_REMOVED lines=13> */
[----:B------:R-:W-:Y:S04]  /*62f0*/  STG.E desc[UR10][R2.64+0x8], R83 ;  /* 0x0000085302007986 */ /* 0x000fe8000c10190a */
[----:B------:R-:W-:Y:S04]  /*6300*/  STG.E desc[UR10][R2.64+0xc], R85 ;  /* 0x00000c5502007986 */ /* 0x000fe8000c10190a */
[----:B------:R-:W-:Y:S04]  /*6310*/  STG.E desc[UR10][R2.64+0x10], R91 ;  /* 0x0000105b02007986 */ /* 0x000fe8000c10190a */
[----:B------:R-:W-:Y:S04]  /*6320*/  STG.E desc[UR10][R2.64+0x14], R5 ;  /* 0x0000140502007986 */ /* 0x000fe8000c10190a */
[----:B------:R-:W-:Y:S04]  /*6330*/  STG.E desc[UR10][R2.64+0x18], R93 ;  /* 0x0000185d02007986 */ /* 0x000fe8000c10190a */
[----:B------:R-:W-:Y:S01]  /*6340*/  STG.E desc[UR10][R2.64+0x1c], R9 ;  /* 0x00001c0902007986 */ /* 0x000fe2000c10190a */
[----:B------:R-:W-:Y:S05]  /*6350*/  EXIT ;  /* 0x000000000000794d */ /* 0x000fea0003800000 */
.L_x_2:
[----:B------:R-:W-:-:S00]  /*6360*/  BRA `(.L_x_2) ;  /* 0xfffffffc00fc7947 */ /* 0x000fc0000383ffff */
[----:B------:R-:W-:-:S00]  /*6370*/  NOP ;  /* 0x0000000000007918 */ /* 0x000fc00000000000 */
        /* <DEDUP_REMOVED lines=8> */
.L_x_6:


//--------------------- .text._Z18sgemm2DBlocktilingILi128ELi128ELi16ELi8ELi8EEviiifPfS0_fS0_ --------------------------
	.section	.text._Z18sgemm2DBlocktilingILi128ELi128ELi16ELi8ELi8EEviiifPfS0_fS0_,"ax",@progbits
	.align	128
        .global         _Z18sgemm2DBlocktilingILi128ELi128ELi16ELi8ELi8EEviiifPfS0_fS0_
        .type           _Z18sgemm2DBlocktilingILi128ELi128ELi16ELi8ELi8EEviiifPfS0_fS0_,@function
        .size           _Z18sgemm2DBlocktilingILi128ELi128ELi16ELi8ELi8EEviiifPfS0_fS0_,(.L_x_7 - _Z18sgemm2DBlocktilingILi128ELi128ELi16ELi8ELi8EEviiifPfS0_fS0_)
        .other          _Z18sgemm2DBlocktilingILi128ELi128ELi16ELi8ELi8EEviiifPfS0_fS0_,@"STO_CUDA_ENTRY STV_DEFAULT"
_Z18sgemm2DBlocktilingILi128ELi128ELi16ELi8ELi8EEviiifPfS0_fS0_:
.text._Z18sgemm2DBlocktilingILi128ELi128ELi16ELi8ELi8EEviiifPfS0_fS0_:
[----:B------:R-:W-:Y:S01]  /*0000*/  LDC R1, c[0x0][0x37c] ;  /* 0x0000df00ff017b82 */ /* 0x000fe20000000800 */
[----:B------:R-:W0:Y:S07]  /*0010*/  LDCU UR15, c[0x0][0x388] ;  /* 0x00007100ff0f77ac */ /* 0x000e2e0008000800 */
[----:B------:R-:W1:Y:S01]  /*0020*/  S2UR UR14, SR_CTAID.Y ;  /* 0x00000000000e79c3 */ /* 0x000e620000002600 */
[----:B------:R-:W2:Y:S01]  /*0030*/  S2R R0, SR_CTAID.X ;  /* 0x0000000000007919 */ /* 0x000ea20000002500 */
[----:B------:R-:W-:Y:S01]  /*0040*/  HFMA2 R99, -RZ, RZ, 0, 0 ;  /* 0x00000000ff637431 */ /* 0x000fe200000001ff */
[----:B------:R-:W3:Y:S01]  /*0050*/  LDCU.64 UR4, c[0x0][0x390] ;  /* 0x00007200ff0477ac */ /* 0x000ee20008000a00 */
[----:B------:R-:W-:Y:S01]  /*0060*/  HFMA2 R7, -RZ, RZ, 0, 0 ;  /* 0x00000000ff077431 */ /* 0x000fe200000001ff */
[----:B------:R-:W4:Y:S01]  /*0070*/  S2R R2, SR_TID.X ;  /* 0x0000000000027919 */ /* 0x000f220000002100 */
[----:B------:R-:W-:Y:S01]  /*0080*/  HFMA2 R81, -RZ, RZ, 0, 0 ;  /* 0x00000000ff517431 */ /* 0x000fe200000001ff */
[----:B------:R-:W-:Y:S01]  /*0090*/  CS2R R102, SRZ ;  /* 0x0000000000667805 */ /* 0x000fe2000001ff00 */
[----:B------:R-:W-:Y:S01]  /*00a0*/  HFMA2 R105, -RZ, RZ, 0, 0 ;  /* 0x00000000ff697431 */ /* 0x000fe200000001ff */
[----:B------:R-:W-:Y:S01]  /*00b0*/  CS2R R22, SRZ ;  /* 0x0000000000167805 */ /* 0x000fe2000001ff00 */
[----:B------:R-:W-:Y:S01]  /*00c0*/  HFMA2 R117, -RZ, RZ, 0, 0 ;  /* 0x00000000ff757431 */ /* 0x000fe200000001ff */
[----:B------:R-:W-:Y:S01]  /*00d0*/  MOV R111, RZ ;  /* 0x000000ff006f7202 */ /* 0x000fe20000000f00 */
[----:B------:R-:W-:Y:S01]  /*00e0*/  HFMA2 R125, -RZ, RZ, 0, 0 ;  /* 0x00000000ff7d7431 */ /* 0x000fe200000001ff */
[----:B------:R-:W-:Y:S01]  /*00f0*/  CS2R R12, SRZ ;  /* 0x00000000000c7805 */ /* 0x000fe2000001ff00 */
[----:B------:R-:W-:Y:S01]  /*0100*/  HFMA2 R113, -RZ, RZ, 0, 0 ;  /* 0x00000000ff717431 */ /* 0x000fe200000001ff */
[----:B------:R-:W-:-:S02]  /*0110*/  CS2R R16, SRZ ;  /* 0x0000000000107805 */ /* 0x000fc4000001ff00 */
[----:B------:R-:W-:Y:S01]  /*0120*/  CS2R R14, SRZ ;  /* 0x00000000000e7805 */ /* 0x000fe2000001ff00 */
[----:B0-----:R-:W-:Y:S01]  /*0130*/  UISETP.GE.AND UP0, UPT, UR15, 0x1, UPT ;  /* 0x000000010f00788c */ /* 0x001fe2000bf06270 */
[----:B------:R-:W-:Y:S02]  /*0140*/  CS2R R92, SRZ ;  /* 0x00000000005c7805 */ /* 0x000fe4000001ff00 */
[----:B------:R-:W-:Y:S02]  /*0150*/  CS2R R94, SRZ ;  /* 0x00000000005e7805 */ /* 0x000fe4000001ff00 */
[----:B------:R-:W-:Y:S02]  /*0160*/  CS2R R88, SRZ ;  /* 0x0000000000587805 */ /* 0x000fe4000001ff00 */
[----:B------:R-:W-:Y:S02]  /*0170*/  CS2R R100, SRZ ;  /* 0x0000000000647805 */ /* 0x000fe4000001ff00 */
[----:B------:R-:W-:-:S02]  /*0180*/  CS2R R8, SRZ ;  /* 0x0000000000087805 */ /* 0x000fc4000001ff00 */
[----:B------:R-:W-:Y:S01]  /*0190*/  CS2R R18, SRZ ;  /* 0x0000000000127805 */ /* 0x000fe2000001ff00 */
[----:B-1----:R-:W-:Y:S01]  /*01a0*/  UIMAD UR6, UR14, UR15, URZ ;  /* 0x0000000f0e0672a4 */ /* 0x002fe2000f8e02ff */
[----:B------:R-:W-:Y:S02]  /*01b0*/  CS2R R86, SRZ ;  /* 0x0000000000567805 */ /* 0x000fe4000001ff00 */
[----:B------:R-:W-:Y:S02]  /*01c0*/  CS2R R84, SRZ ;  /* 0x0000000000547805 */ /* 0x000fe4000001ff00 */
[----:B------:R-:W-:Y:S01]  /*01d0*/  CS2R R82, SRZ ;  /* 0x0000000000527805 */ /* 0x000fe2000001ff00 */
[----:B------:R-:W-:Y:S01]  /*01e0*/  USHF.L.U32 UR6, UR6, 0x7, URZ ;  /* 0x0000000706067899 */ /* 0x000fe200080006ff */
[----:B------:R-:W-:Y:S02]  /*01f0*/  CS2R R10, SRZ ;  /* 0x00000000000a7805 */ /* 0x000fe4000001ff00 */
[----:B------:R-:W-:-:S02]  /*0200*/  CS2R R20, SRZ ;  /* 0x0000000000147805 */ /* 0x000fc4000001ff00 */
[----:B------:R-:W-:Y:S02]  /*0210*/  MOV R79, RZ ;  /* 0x000000ff004f7202 */ /* 0x000fe40000000f00 */
[----:B------:R-:W-:Y:S02]  /*0220*/  CS2R R70, SRZ ;  /* 0x0000000000467805 */ /* 0x000fe4000001ff00 */
[----:B------:R-:W-:Y:S02]  /*0230*/  MOV R77, RZ ;  /* 0x000000ff004d7202 */ /* 0x000fe40000000f00 */
[----:B------:R-:W-:Y:S02]  /*0240*/  CS2R R68, SRZ ;  /* 0x0000000000447805 */ /* 0x000fe4000001ff00 */
[----:B------:R-:W-:Y:S02]  /*0250*/  CS2R R106, SRZ ;  /* 0x00000000006a7805 */ /* 0x000fe4000001ff00 */
[----:B------:R-:W-:-:S02]  /*0260*/  CS2R R96, SRZ ;  /* 0x0000000000607805 */ /* 0x000fc4000001ff00 */
[----:B------:R-:W-:Y:S02]  /*0270*/  MOV R119, RZ ;  /* 0x000000ff00777202 */ /* 0x000fe40000000f00 */
[----:B------:R-:W-:Y:S02]  /*0280*/  CS2R R114, SRZ ;  /* 0x0000000000727805 */ /* 0x000fe4000001ff00 */
[----:B------:R-:W-:Y:S02]  /*0290*/  MOV R123, RZ ;  /* 0x000000ff007b7202 */ /* 0x000fe40000000f00 */
[----:B------:R-:W-:Y:S02]  /*02a0*/  CS2R R90, SRZ ;  /* 0x00000000005a7805 */ /* 0x000fe4000001ff00 */
[----:B------:R-:W-:Y:S02]  /*02b0*/  MOV R121, RZ ;  /* 0x000000ff00797202 */ /* 0x000fe40000000f00 */
[----:B------:R-:W-:-:S02]  /*02c0*/  CS2R R62, SRZ ;  /* 0x00000000003e7805 */ /* 0x000fc4000001ff00 */
[----:B------:R-:W-:Y:S02]  /*02d0*/  CS2R R60, SRZ ;  /* 0x00000000003c7805 */ /* 0x000fe4000001ff00 */
[----:B------:R-:W-:Y:S02]  /*02e0*/  CS2R R56, SRZ ;  /* 0x0000000000387805 */ /* 0x000fe4000001ff00 */
[----:B------:R-:W-:Y:S01]  /*02f0*/  MOV R109, RZ ;  /* 0x000000ff006d7202 */ /* 0x000fe20000000f00 */
[----:B------:R-:W0:Y:S01]  /*0300*/  LDCU.64 UR12, c[0x0][0x358] ;  /* 0x00006b00ff0c77ac */ /* 0x000e220008000a00 */
[----:B---3--:R-:W-:Y:S01]  /*0310*/  UIMAD.WIDE UR4, UR6, 0x4, UR4 ;  /* 0x00000004060478a5 */ /* 0x008fe2000f8e0204 */
[----:B--2-4-:R-:W-:Y:S11]  /*0320*/  BRA.U !UP0, `(.L_x_3) ;  /* 0x0000004d08287547 */ /* 0x014ff6000b800000 */
[----:B------:R-:W1:Y:S01]  /*0330*/  LDCU UR16, c[0x0][0x384] ;  /* 0x00007080ff1077ac */ /* 0x000e620008000800 */
[----:B------:R-:W-:Y:S02]  /*0340*/  LOP3.LUT R3, R2, 0x7f, RZ, 0xc0, !PT ;  /* 0x0000007f02037812 */ /* 0x000fe400078ec0ff */
[--C-:B------:R-:W-:Y:S01]  /*0350*/  SHF.R.U32.HI R4, RZ, 0x7, R2.reuse ;  /* 0x00000007ff047819 */ /* 0x100fe20000011602 */
[----:B------:R-:W-:Y:S01]  /*0360*/  UMOV UR8, UR4 ;  /* 0x0000000400087c82 */ /* 0x000fe20008000000 */
[----:B------:R-:W-:Y:S01]  /*0370*/  SHF.L.U32 R24, R0, 0x7, RZ ;  /* 0x0000000700187819 */ /* 0x000fe200000006ff */
[----:B------:R-:W2:Y:S01]  /*0380*/  LDCU.64 UR6, c[0x0][0x398] ;  /* 0x00007300ff0677ac */ /* 0x000ea20008000a00 */
[----:B------:R-:W-:Y:S02]  /*0390*/  SHF.R.U32.HI R5, RZ, 0x4, R2 ;  /* 0x00000004ff057819 */ /* 0x000fe40000011602 */
[----:B------:R-:W-:Y:S01]  /*03a0*/  MOV R102, RZ ;  /* 0x000000ff00667202 */ /* 0x000fe20000000f00 */
[----:B------:R-:W-:Y:S01]  /*03b0*/  IMAD.WIDE.U32 R24, R24, 0x4, RZ ;  /* 0x0000000418187825 */ /* 0x000fe200078e00ff */
[----:B------:R-:W-:Y:S01]  /*03c0*/  UMOV UR9, UR5 ;  /* 0x0000000500097c82 */ /* 0x000fe20008000000 */
[----:B------:R-:W-:-:S02]  /*03d0*/  UMOV UR4, URZ ;  /* 0x000000ff00047c82 */ /* 0x000fc40008000000 */
[----:B-1----:R-:W-:Y:S01]  /*03e0*/  IMAD R3, R4, UR16, R3 ;  /* 0x0000001004037c24 */ /* 0x002fe2000f8e0203 */
[----:B------:R-:W-:Y:S02]  /*03f0*/  MOV R26, UR16 ;  /* 0x00000010001a7c02 */ /* 0x000fe40008000f00 */
[----:B------:R-:W-:Y:S02]  /*0400*/  MOV R6, UR16 ;  /* 0x0000001000067c02 */ /* 0x000fe40008000f00 */
[----:B------:R-:W-:Y:S02]  /*0410*/  MOV R27, UR16 ;  /* 0x00000010001b7c02 */ /* 0x000fe40008000f00 */
[----:B------:R-:W-:Y:S02]  /*0420*/  LEA R26, R26, R3, 0x3 ;  /* 0x000000031a1a7211 */ /* 0x000fe400078e18ff */
[----:B------:R-:W-:Y:S02]  /*0430*/  MOV R75, UR16 ;  /* 0x00000010004b7c02 */ /* 0x000fe40008000f00 */
[----:B------:R-:W-:-:S02]  /*0440*/  MOV R73, UR16 ;  /* 0x0000001000497c02 */ /* 0x000fc40008000f00 */
[----:B------:R-:W-:Y:S02]  /*0450*/  LEA R6, R6, R3, 0x2 ;  /* 0x0000000306067211 */ /* 0x000fe400078e10ff */
[----:B------:R-:W-:Y:S02]  /*0460*/  MOV R28, UR16 ;  /* 0x00000010001c7c02 */ /* 0x000fe40008000f00 */
[-C--:B------:R-:W-:Y:S02]  /*0470*/  LEA R27, R27, R26.reuse, 0x2 ;  /* 0x0000001a1b1b7211 */ /* 0x080fe400078e10ff */
[----:B------:R-:W-:Y:S02]  /*0480*/  LEA R73, R73, R26, 0x1 ;  /* 0x0000001a49497211 */ /* 0x000fe400078e08ff */
[----:B------:R-:W-:Y:S02]  /*0490*/  LEA R75, R75, R6, 0x1 ;  /* 0x000000064b4b7211 */ /* 0x000fe400078e08ff */
[----:B------:R-:W-:Y:S01]  /*04a0*/  LOP3.LUT R4, R2, 0xf, RZ, 0xc0, !PT ;  /* 0x0000000f02047812 */ /* 0x000fe200078ec0ff */
[----:B------:R-:W-:Y:S01]  /*04b0*/  IMAD.WIDE R72, R73, 0x4, R24 ;  /* 0x0000000449487825 */ /* 0x000fe200078e0218 */
[----:B------:R-:W-:-:S03]  /*04c0*/  LEA R29, R28, R27, 0x1 ;  /* 0x0000001b1c1d7211 */ /* 0x000fc600078e08ff */
[----:B------:R-:W-:-:S04]  /*04d0*/  IMAD.WIDE R26, R27, 0x4, R24 ;  /* 0x000000041b1a7825 */ /* 0x000fc800078e0218 */
[----:B------:R-:W-:-:S04]  /*04e0*/  IMAD.WIDE R74, R75, 0x4, R24 ;  /* 0x000000044b4a7825 */ /* 0x000fc800078e0218 */
[----:B------:R-:W-:Y:S02]  /*04f0*/  IMAD R4, R5, UR15, R4 ;  /* 0x0000000f05047c24 */ /* 0x000fe4000f8e0204 */
[----:B--2---:R-:W-:-:S07]  /*0500*/  IMAD.WIDE R24, R29, 0x4, R24 ;  /* 0x000000041d187825 */ /* 0x004fce00078e0218 */
.L_x_4:
[----:B------:R-:W-:Y:S01]  /*0510*/  HFMA2 R29, -RZ, RZ, 0, 2.384185791015625e-07 ;  /* 0x00000004ff1d7431 */ /* 0x000fe200000001ff */
[----:B------:R-:W-:Y:S02]  /*0520*/  MOV R5, UR15 ;  /* 0x0000000f00057c02 */ /* 0x000fe40008000f00 */
[----:B------:R-:W-:Y:S02]  /*0530*/  MOV R31, 0x4 ;  /* 0x00000004001f7802 */ /* 0x000fe40000000f00 */
[----:B------:R-:W-:Y:S01]  /*0540*/  LEA R28, R5, R4, 0x4 ;  /* 0x00000004051c7211 */ /* 0x000fe200078e20ff */
[----:B------:R-:W-:Y:S01]  /*0550*/  HFMA2 R43, -RZ, RZ, 0, 2.384185791015625e-07 ;  /* 0x00000004ff2b7431 */ /* 0x000fe200000001ff */
[----:B------:R-:W-:Y:S01]  /*0560*/  MOV R33, UR15 ;  /* 0x0000000f00217c02 */ /* 0x000fe20008000f00 */
[----:B------:R-:W-:Y:S01]  /*0570*/  HFMA2 R47, -RZ, RZ, 0, 2.384185791015625e-07 ;  /* 0x00000004ff2f7431 */ /* 0x000fe200000001ff */
[----:B------:R-:W-:Y:S01]  /*0580*/  MOV R37, UR15 ;  /* 0x0000000f00257c02 */ /* 0x000fe20008000f00 */
[----:B------:R-:W-:Y:S01]  /*0590*/  IMAD.WIDE.U32 R28, R28, R29, UR8 ;  /* 0x000000081c1c7e25 */ /* 0x000fe2000f8e001d */
[----:B------:R-:W-:-:S02]  /*05a0*/  MOV R35, UR15 ;  /* 0x0000000f00237c02 */ /* 0x000fc40008000f00 */
[-C--:B------:R-:W-:Y:S01]  /*05b0*/  LEA R34, R33, R4.reuse, 0x5 ;  /* 0x0000000421227211 */ /* 0x080fe200078e28ff */
[----:B------:R-:W-:Y:S01]  /*05c0*/  IMAD.WIDE.U32 R30, R4, R31, UR8 ;  /* 0x00000008041e7e25 */ /* 0x000fe2000f8e001f */
[----:B0-----:R0:W2:Y:S01]  /*05d0*/  LDG.E R5, desc[UR12][R28.64] ;  /* 0x0000000c1c057981 */ /* 0x0010a2000c1e1900 */
[----:B------:R-:W-:Y:S02]  /*05e0*/  MOV R39, UR15 ;  /* 0x0000000f00277c02 */ /* 0x000fe40008000f00 */
[----:B------:R-:W-:Y:S01]  /*05f0*/  MOV R41, UR15 ;  /* 0x0000000f00297c02 */ /* 0x000fe20008000f00 */
[----:B------:R1:W3:Y:S01]  /*0600*/  LDG.E R44, desc[UR12][R30.64] ;  /* 0x0000000c1e2c7981 */ /* 0x0002e2000c1e1900 */
[----:B------:R-:W-:Y:S02]  /*0610*/  LEA R32, R37, R4, 0x6 ;  /* 0x0000000425207211 */ /* 0x000fe400078e30ff */
[----:B------:R-:W-:Y:S02]  /*0620*/  LEA R36, R35, R34, 0x4 ;  /* 0x0000002223247211 */ /* 0x000fe400078e20ff */
[----:B0-----:R-:W-:Y:S01]  /*0630*/  IADD3 R28, P0, PT, R74, UR6, RZ ;  /* 0x000000064a1c7c10 */ /* 0x001fe2000ff1e0ff */
[----:B------:R-:W-:Y:S01]  /*0640*/  IMAD.WIDE.U32 R34, R34, R43, UR8 ;  /* 0x0000000822227e25 */ /* 0x000fe2000f8e002b */
[----:B------:R-:W-:-:S02]  /*0650*/  MOV R45, 0x4 ;  /* 0x00000004002d7802 */ /* 0x000fc40000000f00 */
[-C--:B-1----:R-:W-:Y:S02]  /*0660*/  LEA R30, R39, R32.reuse, 0x4 ;  /* 0x00000020271e7211 */ /* 0x082fe400078e20ff */
[----:B------:R-:W-:Y:S01]  /*0670*/  LEA R38, R41, R32, 0x5 ;  /* 0x0000002029267211 */ /* 0x000fe200078e28ff */
[----:B------:R-:W-:Y:S01]  /*0680*/  IMAD.WIDE.U32 R32, R32, R47, UR8 ;  /* 0x0000000820207e25 */ /* 0x000fe2000f8e002f */
[----:B------:R-:W-:Y:S01]  /*0690*/  MOV R49, 0x4 ;  /* 0x0000000400317802 */ /* 0x000fe20000000f00 */
[----:B------:R0:W4:Y:S01]  /*06a0*/  LDG.E R6, desc[UR12][R34.64] ;  /* 0x0000000c22067981 */ /* 0x000122000c1e1900 */
[----:B------:R-:W-:Y:S02]  /*06b0*/  IADD3.X R29, PT, PT, R75, UR7, RZ, P0, !PT ;  /* 0x000000074b1d7c10 */ /* 0x000fe400087fe4ff */
[----:B------:R-:W-:Y:S02]  /*06c0*/  SHF.L.U32 R39, R0, 0x7, RZ ;  /* 0x0000000700277819 */ /* 0x000fe400000006ff */
[----:B------:R-:W-:-:S02]  /*06d0*/  MOV R42, UR16 ;  /* 0x00000010002a7c02 */ /* 0x000fc40008000f00 */
[----:B------:R-:W-:Y:S02]  /*06e0*/  MOV R50, UR16 ;  /* 0x0000001000327c02 */ /* 0x000fe40008000f00 */
[----:B------:R-:W-:Y:S01]  /*06f0*/  MOV R40, UR16 ;  /* 0x0000001000287c02 */ /* 0x000fe20008000f00 */
[----:B------:R-:W-:Y:S01]  /*0700*/  IMAD.WIDE.U32 R36, R36, R45, UR8 ;  /* 0x0000000824247e25 */ /* 0x000fe2000f8e002d */
[----:B------:R1:W5:Y:S01]  /*0710*/  LDG.E R46, desc[UR12][R28.64] ;  /* 0x0000000c1c2e7981 */ /* 0x000362000c1e1900 */
[----:B------:R-:W-:Y:S02]  /*0720*/  LEA R41, R42, R3, 0x2 ;  /* 0x000000032a297211 */ /* 0x000fe400078e10ff */
[----:B------:R-:W-:Y:S01]  /*0730*/  IMAD.WIDE.U32 R30, R30, R49, UR8 ;  /* 0x000000081e1e7e25 */ /* 0x000fe2000f8e0031 */
[----:B------:R1:W5:Y:S03]  /*0740*/  LDG.E R45, desc[UR12][R32.64] ;  /* 0x0000000c202d7981 */ /* 0x000366000c1e1900 */
[----:B0-----:R-:W-:Y:S01]  /*0750*/  IMAD.WIDE.U32 R34, R39, 0x4, RZ ;  /* 0x0000000427227825 */ /* 0x001fe200078e00ff */
[----:B------:R-:W-:Y:S01]  /*0760*/  MOV R43, UR15 ;  /* 0x0000000f002b7c02 */ /* 0x000fe20008000f00 */
[----:B------:R0:W5:Y:S01]  /*0770*/  LDG.E R48, desc[UR12][R30.64] ;  /* 0x0000000c1e307981 */ /* 0x000162000c1e1900 */
[----:B-1----:R-:W-:-:S03]  /*0780*/  LEA R29, R50, R3, 0x1 ;  /* 0x00000003321d7211 */ /* 0x002fc600078e08ff */
[----:B------:R1:W5:Y:S01]  /*0790*/  LDG.E R47, desc[UR12][R36.64] ;  /* 0x0000000c242f7981 */ /* 0x000362000c1e1900 */
[----:B------:R-:W-:Y:S01]  /*07a0*/  LEA R33, R40, R3, 0x3 ;  /* 0x0000000328217211 */ /* 0x000fe200078e18ff */
[----:B------:R-:W-:Y:S01]  /*07b0*/  IMAD.WIDE R28, R29, 0x4, R34 ;  /* 0x000000041d1c7825 */ /* 0x000fe200078e0222 */
[----:B------:R-:W-:-:S03]  /*07c0*/  LEA R39, R43, R38, 0x4 ;  /* 0x000000262b277211 */ /* 0x000fc600078e20ff */
[----:B0-----:R-:W-:-:S04]  /*07d0*/  IMAD.WIDE R30, R41, 0x4, R34 ;  /* 0x00000004291e7825 */ /* 0x001fc800078e0222 */
[----:B------:R-:W-:-:S04]  /*07e0*/  IMAD.WIDE R32, R33, 0x4, R34 ;  /* 0x0000000421207825 */ /* 0x000fc800078e0222 */
[----:B------:R-:W-:-:S04]  /*07f0*/  IMAD.WIDE R34, R3, 0x4, R34 ;  /* 0x0000000403227825 */ /* 0x000fc800078e0222 */
[----:B-1----:R-:W-:-:S04]  /*0800*/  IMAD.WIDE.U32 R36, R38, R49, UR8 ;  /* 0x0000000826247e25 */ /* 0x002fc8000f8e0031 */
[----:B------:R-:W-:Y:S01]  /*0810*/  HFMA2 R38, -RZ, RZ, 0, 2.384185791015625e-07 ;  /* 0x00000004ff267431 */ /* 0x000fe200000001ff */
[----:B------:R-:W-:Y:S02]  /*0820*/  IADD3 R30, P2, PT, R30, UR6, RZ ;  /* 0x000000061e1e7c10 */ /* 0x000fe4000ff5e0ff */
[----:B------:R-:W-:Y:S01]  /*0830*/  IADD3 R28, P1, PT, R28, UR6, RZ ;  /* 0x000000061c1c7c10 */ /* 0x000fe2000ff3e0ff */
[----:B------:R0:W5:Y:S01]  /*0840*/  LDG.E R49, desc[UR12][R36.64] ;  /* 0x0000000c24317981 */ /* 0x000162000c1e1900 */
[----:B------:R-:W-:Y:S02]  /*0850*/  IADD3 R34, P0, PT, R34, UR6, RZ ;  /* 0x0000000622227c10 */ /* 0x000fe4000ff1e0ff */
[----:B------:R-:W-:Y:S02]  /*0860*/  IADD3.X R31, PT, PT, R31, UR7, RZ, P2, !PT ;  /* 0x000000071f1f7c10 */ /* 0x000fe400097fe4ff */
[----:B------:R-:W-:Y:S02]  /*0870*/  IADD3.X R29, PT, PT, R29, UR7, RZ, P1, !PT ;  /* 0x000000071d1d7c10 */ /* 0x000fe40008ffe4ff */
[----:B------:R-:W-:-:S02]  /*0880*/  IADD3.X R35, PT, PT, R35, UR7, RZ, P0, !PT ;  /* 0x0000000723237c10 */ /* 0x000fc400087fe4ff */
[----:B------:R-:W-:Y:S01]  /*0890*/  IADD3 R32, P3, PT, R32, UR6, RZ ;  /* 0x0000000620207c10 */ /* 0x000fe2000ff7e0ff */
[----:B------:R-:W-:Y:S01]  /*08a0*/  IMAD.WIDE.U32 R38, R39, R38, UR8 ;  /* 0x0000000827267e25 */ /* 0x000fe2000f8e0026 */
[----:B------:R-:W-:Y:S01]  /*08b0*/  IADD3 R40, P0, PT, R72, UR6, RZ ;  /* 0x0000000648287c10 */ /* 0x000fe2000ff1e0ff */
[----:B------:R-:W5:Y:S01]  /*08c0*/  LDG.E R30, desc[UR12][R30.64] ;  /* 0x0000000c1e1e7981 */ /* 0x000f62000c1e1900 */
[----:B0-----:R-:W-:Y:S02]  /*08d0*/  IADD3 R36, P1, PT, R26, UR6, RZ ;  /* 0x000000061a247c10 */ /* 0x001fe4000ff3e0ff */
[----:B------:R-:W-:Y:S01]  /*08e0*/  IADD3 R42, P2, PT, R24, UR6, RZ ;  /* 0x00000006182a7c10 */ /* 0x000fe2000ff5e0ff */
[----:B------:R-:W5:Y:S01]  /*08f0*/  LDG.E R39, desc[UR12][R38.64] ;  /* 0x0000000c26277981 */ /* 0x000f62000c1e1900 */
[----:B------:R-:W-:Y:S02]  /*0900*/  IADD3.X R33, PT, PT, R33, UR7, RZ, P3, !PT ;  /* 0x0000000721217c10 */ /* 0x000fe40009ffe4ff */
[----:B------:R-:W-:Y:S01]  /*0910*/  IADD3.X R41, PT, PT, R73, UR7, RZ, P0, !PT ;  /* 0x0000000749297c10 */ /* 0x000fe200087fe4ff */
[----:B------:R0:W5:Y:S01]  /*0920*/  LDG.E R50, desc[UR12][R28.64] ;  /* 0x0000000c1c327981 */ /* 0x000162000c1e1900 */
[----:B------:R-:W-:-:S02]  /*0930*/  IADD3.X R37, PT, PT, R27, UR7, RZ, P1, !PT ;  /* 0x000000071b257c10 */ /* 0x000fc40008ffe4ff */
[----:B------:R-:W-:Y:S01]  /*0940*/  IADD3.X R43, PT, PT, R25, UR7, RZ, P2, !PT ;  /* 0x00000007192b7c10 */ /* 0x000fe200097fe4ff */
[----:B------:R-:W5:Y:S04]  /*0950*/  LDG.E R34, desc[UR12][R34.64] ;  /* 0x0000000c22227981 */ /* 0x000f68000c1e1900 */
[----:B------:R-:W5:Y:S04]  /*0960*/  LDG.E R52, desc[UR12][R32.64] ;  /* 0x0000000c20347981 */ /* 0x000f68000c1e1900 */
[----:B------:R-:W5:Y:S04]  /*0970*/  LDG.E R54, desc[UR12][R40.64] ;  /* 0x0000000c28367981 */ /* 0x000f68000c1e1900 */
[----:B------:R-:W5:Y:S04]  /*0980*/  LDG.E R58, desc[UR12][R36.64] ;  /* 0x0000000c243a7981 */ /* 0x000f68000c1e1900 */
[----:B------:R-:W5:Y:S01]  /*0990*/  LDG.E R64, desc[UR12][R42.64] ;  /* 0x0000000c2a407981 */ /* 0x000f62000c1e1900 */
[----:B------:R-:W1:Y:S01]  /*09a0*/  S2UR UR10, SR_CgaCtaId ;  /* 0x00000000000a79c3 */ /* 0x000e620000008800 */
[----:B------:R-:W-:-:S02]  /*09b0*/  UMOV UR5, 0x400 ;  /* 0x0000040000057882 */ /* 0x000fc40000000000 */
[----:B-1----:R-:W-:Y:S02]  /*09c0*/  ULEA UR11, UR10, UR5, 0x18 ;  /* 0x000000050a0b7291 */ /* 0x002fe4000f8ec0ff */
[----:B------:R-:W-:-:S04]  /*09d0*/  UIADD3 UR5, UPT, UPT, UR5, 0x2000, URZ ;  /* 0x0000200005057890 */ /* 0x000fc8000fffe0ff */
[----:B------:R-:W-:Y:S01]  /*09e0*/  ULEA UR5, UR10, UR5, 0x18 ;  /* 0x000000050a057291 */ /* 0x000fe2000f8ec0ff */
[----:B0-----:R-:W-:-:S05]  /*09f0*/  LEA R28, R2, UR11, 0x2 ;  /* 0x0000000b021c7c11 */ /* 0x001fca000f8e10ff */
[C---:B------:R-:W-:Y:S01]  /*0a00*/  LEA R59, R2.reuse, UR5, 0x2 ;  /* 0x00000005023b7c11 */ /* 0x040fe2000f8e10ff */
[----:B--2---:R0:W-:Y:S04]  /*0a10*/  STS [R28+0x400], R5 ;  /* 0x000400051c007388 */ /* 0x0041e80000000800 */
[----:B---3--:R-:W-:Y:S04]  /*0a20*/  STS [R28], R44 ;  /* 0x0000002c1c007388 */ /* 0x008fe80000000800 */
[----:B----4-:R1:W-:Y:S04]  /*0a30*/  STS [R28+0x800], R6 ;  /* 0x000800061c007388 */ /* 0x0103e80000000800 */
[----:B-----5:R-:W-:Y:S04]  /*0a40*/  STS [R28+0x1000], R45 ;  /* 0x0010002d1c007388 */ /* 0x020fe80000000800 */
[----:B------:R-:W-:Y:S04]  /*0a50*/  STS [R28+0x1400], R48 ;  /* 0x001400301c007388 */ /* 0x000fe80000000800 */
[----:B------:R-:W-:Y:S01]  /*0a60*/  STS [R28+0xc00], R47 ;  /* 0x000c002f1c007388 */ /* 0x000fe20000000800 */
[----:B0-----:R-:W-:-:S03]  /*0a70*/  SHF.L.U32 R5, R2, 0x5, RZ ;  /* 0x0000000502057819 */ /* 0x001fc600000006ff */
[----:B------:R-:W-:Y:S04]  /*0a80*/  STS [R28+0x1800], R49 ;  /* 0x001800311c007388 */ /* 0x000fe80000000800 */
[----:B------:R-:W-:Y:S04]  /*0a90*/  STS [R28+0x1c00], R39 ;  /* 0x001c00271c007388 */ /* 0x000fe80000000800 */
[----:B------:R-:W-:Y:S04]  /*0aa0*/  STS [R59+0x800], R30 ;  /* 0x0008001e3b007388 */ /* 0x000fe80000000800 */
[----:B------:R-:W-:Y:S04]  /*0ab0*/  STS [R59+0x400], R50 ;  /* 0x000400323b007388 */ /* 0x000fe80000000800 */
[----:B------:R-:W-:Y:S04]  /*0ac0*/  STS [R59], R34 ;  /* 0x000000223b007388 */ /* 0x000fe80000000800 */
[----:B------:R-:W-:Y:S04]  /*0ad0*/  STS [R59+0x1000], R52 ;  /* 0x001000343b007388 */ /* 0x000fe80000000800 */
[----:B------:R-:W-:Y:S04]  /*0ae0*/  STS [R59+0xc00], R46 ;  /* 0x000c002e3b007388 */ /* 0x000fe80000000800 */
[----:B------:R-:W-:Y:S04]  /*0af0*/  STS [R59+0x1400], R54 ;  /* 0x001400363b007388 */ /* 0x000fe80000000800 */
[----:B------:R-:W-:Y:S04]  /*0b00*/  STS [R59+0x1800], R58 ;  /* 0x0018003a3b007388 */ /* 0x000fe80000000800 */
[----:B------:R-:W-:Y:S01]  /*0b10*/  STS [R59+0x1c00], R64 ;  /* 0x001c00403b007388 */ /* 0x000fe20000000800 */
[C---:B-1----:R-:W-:Y:S01]  /*0b20*/  LOP3.LUT R6, R5.reuse, 0x7e00, RZ, 0xc0, !PT ;  /* 0x00007e0005067812 */ /* 0x042fe200078ec0ff */
[----:B------:R-:W-:Y:S01]  /*0b30*/  BAR.SYNC.DEFER_BLOCKING 0x0 ;  /* 0x0000000000007b1d */ /* 0x000fe20000010000 */
[----:B------:R-:W-:-:S05]  /*0b40*/  LOP3.LUT R5, R5, 0x1e0, RZ, 0xc0, !PT ;  /* 0x000001e005057812 */ /* 0x000fca00078ec0ff */
[----:B------:R-:W-:Y:S04]  /*0b50*/  LDS.128 R28, [R6+UR11] ;  /* 0x0000000b061c7984 */ /* 0x000fe80008000c00 */
[----:B------:R-:W0:Y:S04]  /*0b60*/  LDS.128 R32, [R5+UR5] ;  /* 0x0000000505207984 */ /* 0x000e280008000c00 */
[----:B------:R-:W1:Y:S04]  /*0b70*/  LDS.128 R36, [R5+UR5+0x10] ;  /* 0x0000100505247984 */ /* 0x000e680008000c00 */
[----:B------:R-:W2:Y:S04]  /*0b80*/  LDS.128 R40, [R6+UR11+0x40] ;  /* 0x0000400b06287984 */ /* 0x000ea80008000c00 */
[----:B------:R-:W3:Y:S04]  /*0b90*/  LDS.128 R44, [R6+UR11+0x80] ;  /* 0x0000800b062c7984 */ /* 0x000ee80008000c00 */
[----:B------:R-:W4:Y:S04]  /*0ba0*/  LDS.128 R48, [R6+UR11+0xc0] ;  /* 0x0000c00b06307984 */ /* 0x000f280008000c00 */
[----:B------:R-:W5:Y:S04]  /*0bb0*/  LDS.128 R52, [R6+UR11+0x100] ;  /* 0x0001000b06347984 */ /* 0x000f680008000c00 */
[----:B------:R-:W5:Y:S01]  /*0bc0*/  LDS.128 R64, [R6+UR11+0x1c0] ;  /* 0x0001c00b06407984 */ /* 0x000f620008000c00 */
        /* <DEDUP_REMOVED lines=8> */
[-C--:B--2---:R-:W-:Y:S01]  /*0c50*/  FFMA R106, R32, R40.reuse, R91 ;  /* 0x00000028206a7223 */ /* 0x084fe2000000005b */
[----:B------:R-:W-:Y:S01]  /*0c60*/  FFMA R104, R40, R33, R93 ;  /* 0x0000002128687223 */ /* 0x000fe2000000005d */
[----:B------:R-:W0:Y:S01]  /*0c70*/  LDS.128 R56, [R6+UR11+0x140] ;  /* 0x0001400b06387984 */ /* 0x000e220008000c00 */
[----:B------:R-:W-:Y:S01]  /*0c80*/  FFMA R91, R36, R40, R61 ;  /* 0x00000028245b7223 */ /* 0x000fe2000000003d */
[C---:B------:R-:W-:Y:S01]  /*0c90*/  FFMA R28, R40.reuse, R37, R60 ;  /* 0x00000025281c7223 */ /* 0x040fe2000000003c */
[C---:B------:R-:W-:Y:S01]  /*0ca0*/  FFMA R93, R40.reuse, R38, R63 ;  /* 0x00000026285d7223 */ /* 0x040fe2000000003f */
[CC--:B------:R-:W-:Y:S01]  /*0cb0*/  FFMA R113, R40.reuse, R34.reuse, R113 ;  /* 0x0000002228717223 */ /* 0x0c0fe20000000071 */
[C---:B------:R-:W-:Y:S01]  /*0cc0*/  FFMA R82, R40.reuse, R35, R82 ;  /* 0x0000002328527223 */ /* 0x040fe20000000052 */
[----:B------:R-:W-:Y:S01]  /*0cd0*/  FFMA R90, R40, R39, R90 ;  /* 0x00000027285a7223 */ /* 0x000fe2000000005a */
[----:B------:R-:W1:Y:S01]  /*0ce0*/  LDS.128 R60, [R6+UR11+0x180] ;  /* 0x0001800b063c7984 */ /* 0x000e620008000c00 */
[C---:B---3--:R-:W-:Y:S01]  /*0cf0*/  FFMA R112, R44.reuse, R33, R103 ;  /* 0x000000212c707223 */ /* 0x048fe20000000067 */
[C---:B------:R-:W-:Y:S01]  /*0d00*/  FFMA R110, R44.reuse, R34, R97 ;  /* 0x000000222c6e7223 */ /* 0x040fe20000000061 */
[----:B------:R-:W-:Y:S01]  /*0d10*/  FFMA R40, R44, R37, R114 ;  /* 0x000000252c287223 */ /* 0x000fe20000000072 */
[-C--:B------:R-:W-:Y:S01]  /*0d20*/  FFMA R108, R32, R44.reuse, R121 ;  /* 0x0000002c206c7223 */ /* 0x080fe20000000079 */
[----:B------:R-:W-:Y:S01]  /*0d30*/  FFMA R84, R44, R35, R84 ;  /* 0x000000232c547223 */ /* 0x000fe20000000054 */
[----:B------:R-:W-:Y:S01]  /*0d40*/  FFMA R97, R36, R44, R125 ;  /* 0x0000002c24617223 */ /* 0x000fe2000000007d */
[----:B------:R-:W-:Y:S01]  /*0d50*/  FFMA R103, R44, R38, R123 ;  /* 0x000000262c677223 */ /* 0x000fe2000000007b */
[----:B----4-:R-:W-:Y:S01]  /*0d60*/  FFMA R114, R32, R48, R115 ;  /* 0x0000003020727223 */ /* 0x010fe20000000073 */
[C---:B------:R-:W-:Y:S01]  /*0d70*/  FFMA R118, R48.reuse, R33, R117 ;  /* 0x0000002130767223 */ /* 0x040fe20000000075 */
[C---:B------:R-:W-:Y:S01]  /*0d80*/  FFMA R116, R48.reuse, R34, R119 ;  /* 0x0000002230747223 */ /* 0x040fe20000000077 */
[----:B------:R-:W-:Y:S01]  /*0d90*/  FFMA R94, R48, R35, R94 ;  /* 0x00000023305e7223 */ /* 0x000fe2000000005e */
[----:B------:R-:W-:Y:S01]  /*0da0*/  FFMA R105, R36, R48, R105 ;  /* 0x0000003024697223 */ /* 0x000fe20000000069 */
[C---:B------:R-:W-:Y:S01]  /*0db0*/  FFMA R96, R48.reuse, R37, R96 ;  /* 0x0000002530607223 */ /* 0x040fe20000000060 */
[----:B------:R-:W-:Y:S01]  /*0dc0*/  FFMA R107, R48, R38, R107 ;  /* 0x00000026306b7223 */ /* 0x000fe2000000006b */
[-C--:B------:R-:W-:Y:S01]  /*0dd0*/  FFMA R44, R44, R39.reuse, R70 ;  /* 0x000000272c2c7223 */ /* 0x080fe20000000046 */
[----:B------:R-:W-:Y:S01]  /*0de0*/  FFMA R48, R48, R39, R68 ;  /* 0x0000002730307223 */ /* 0x000fe20000000044 */
[----:B-----5:R-:W-:Y:S01]  /*0df0*/  FFMA R115, R32, R52, R69 ;  /* 0x0000003420737223 */ /* 0x020fe20000000045 */
[----:B------:R-:W-:-:S02]  /*0e00*/  FFMA R122, R52, R33, R71 ;  /* 0x00000021347a7223 */ /* 0x000fc40000000047 */
[----:B------:R-:W2:Y:S01]  /*0e10*/  LDS.128 R68, [R5+UR5+0x200] ;  /* 0x0002000505447984 */ /* 0x000ea20008000c00 */
[C---:B------:R-:W-:Y:S01]  /*0e20*/  FFMA R124, R52.reuse, R34, R77 ;  /* 0x00000022347c7223 */ /* 0x040fe2000000004d */
[----:B------:R-:W-:Y:S01]  /*0e30*/  FFMA R120, R52, R35, R14 ;  /* 0x0000002334787223 */ /* 0x000fe2000000000e */
[----:B------:R-:W-:Y:S01]  /*0e40*/  FFMA R81, R36, R52, R81 ;  /* 0x0000003424517223 */ /* 0x000fe20000000051 */
[C---:B------:R-:W-:Y:S01]  /*0e50*/  FFMA R16, R52.reuse, R37, R16 ;  /* 0x0000002534107223 */ /* 0x040fe20000000010 */
[C---:B------:R-:W-:Y:S01]  /*0e60*/  FFMA R79, R52.reuse, R38, R79 ;  /* 0x00000026344f7223 */ /* 0x040fe2000000004f */
[----:B------:R-:W-:Y:S01]  /*0e70*/  FFMA R20, R52, R39, R20 ;  /* 0x0000002734147223 */ /* 0x000fe20000000014 */
[----:B------:R-:W-:Y:S01]  /*0e80*/  FFMA R15, R32, R64, R15 ;  /* 0x00000040200f7223 */ /* 0x000fe2000000000f */
        /* <DEDUP_REMOVED lines=20> */
[----:B------:R-:W0:Y:S01]  /*0fd0*/  LDS.128 R8, [R5+UR5+0x210] ;  /* 0x0002100505087984 */ /* 0x000e220008000c00 */
[----:B------:R-:W-:Y:S01]  /*0fe0*/  FFMA R111, R36, R64, R111 ;  /* 0x00000040246f7223 */ /* 0x000fe2000000006f */
[C---:B------:R-:W-:Y:S01]  /*0ff0*/  FFMA R99, R64.reuse, R38, R99 ;  /* 0x0000002640637223 */ /* 0x040fe20000000063 */
[----:B------:R-:W-:Y:S01]  /*1000*/  FFMA R64, R64, R39, R102 ;  /* 0x0000002740407223 */ /* 0x000fe20000000066 */
[C---:B--2---:R-:W-:Y:S01]  /*1010*/  FFMA R35, R68.reuse, R53, R115 ;  /* 0x0000003544237223 */ /* 0x044fe20000000073 */
        /* <DEDUP_REMOVED lines=18> */
[----:B------:R-:W-:-:S02]  /*1140*/  FFMA R70, R70, R65, R13 ;  /* 0x0000004146467223 */ /* 0x000fc4000000000d */
[----:B------:R-:W1:Y:S01]  /*1150*/  LDS.128 R12, [R5+UR5+0x400] ;  /* 0x00040005050c7984 */ /* 0x000e620008000c00 */
        /* <DEDUP_REMOVED lines=12> */
[C---:B0-----:R-:W-:Y:S01]  /*1220*/  FFMA R36, R9.reuse, R53, R16 ;  /* 0x0000003509247223 */ /* 0x041fe20000000010 */
        /* <DEDUP_REMOVED lines=17> */
[-C--:B------:R-:W-:Y:S01]  /*1340*/  FFMA R81, R8, R53.reuse, R81 ;  /* 0x0000003508517223 */ /* 0x080fe20000000051 */
[-C--:B------:R-:W-:Y:S01]  /*1350*/  FFMA R79, R10, R53.reuse, R79 ;  /* 0x000000350a4f7223 */ /* 0x080fe2000000004f */
[C---:B------:R-:W-:Y:S01]  /*1360*/  FFMA R20, R11.reuse, R53, R20 ;  /* 0x000000350b147223 */ /* 0x040fe20000000014 */
[-C--:B------:R-:W-:Y:S01]  /*1370*/  FFMA R83, R8, R57.reuse, R83 ;  /* 0x0000003908537223 */ /* 0x080fe20000000053 */
[-C--:B------:R-:W-:Y:S01]  /*1380*/  FFMA R85, R10, R57.reuse, R85 ;  /* 0x000000390a557223 */ /* 0x080fe20000000055 */
[----:B------:R-:W-:Y:S01]  /*1390*/  FFMA R56, R11, R57, R56 ;  /* 0x000000390b387223 */ /* 0x000fe20000000038 */
[----:B------:R-:W0:Y:S01]  /*13a0*/  LDS.128 R16, [R5+UR5+0x410] ;  /* 0x0004100505107984 */ /* 0x000e220008000c00 */
[-C--:B------:R-:W-:Y:S01]  /*13b0*/  FFMA R101, R8, R61.reuse, R101 ;  /* 0x0000003d08657223 */ /* 0x080fe20000000065 */
[-C--:B------:R-:W-:Y:S01]  /*13c0*/  FFMA R88, R9, R61.reuse, R88 ;  /* 0x0000003d09587223 */ /* 0x080fe20000000058 */
[-C--:B------:R-:W-:Y:S01]  /*13d0*/  FFMA R95, R10, R61.reuse, R95 ;  /* 0x0000003d0a5f7223 */ /* 0x080fe2000000005f */
[----:B------:R-:W-:Y:S01]  /*13e0*/  FFMA R60, R11, R61, R60 ;  /* 0x0000003d0b3c7223 */ /* 0x000fe2000000003c */
[-C--:B------:R-:W-:Y:S01]  /*13f0*/  FFMA R111, R8, R65.reuse, R111 ;  /* 0x00000041086f7223 */ /* 0x080fe2000000006f */
[-C--:B------:R-:W-:Y:S01]  /*1400*/  FFMA R22, R9, R65.reuse, R22 ;  /* 0x0000004109167223 */ /* 0x080fe20000000016 */
[-C--:B------:R-:W-:Y:S01]  /*1410*/  FFMA R99, R10, R65.reuse, R99 ;  /* 0x000000410a637223 */ /* 0x080fe20000000063 */
[----:B------:R-:W-:-:S02]  /*1420*/  FFMA R64, R11, R65, R64 ;  /* 0x000000410b407223 */ /* 0x000fc40000000040 */
[----:B------:R-:W2:Y:S01]  /*1430*/  LDS.128 R8, [R5+UR5+0x600] ;  /* 0x0006000505087984 */ /* 0x000ea20008000c00 */
        /* <DEDUP_REMOVED lines=32> */
[----:B------:R-:W1:Y:S01]  /*1640*/  LDS.128 R12, [R5+UR5+0x610] ;  /* 0x00061005050c7984 */ /* 0x000e620008000c00 */
[----:B0-----:R-:W-:Y:S01]  /*1650*/  FFMA R76, R30, R17, R76 ;  /* 0x000000111e4c7223 */ /* 0x001fe2000000004c */
        /* <DEDUP_REMOVED lines=31> */
[C---:B--2---:R-:W-:Y:S01]  /*1850*/  FFMA R62, R31.reuse, R10, R125 ;  /* 0x0000000a1f3e7223 */ /* 0x044fe2000000007d */
        /* <DEDUP_REMOVED lines=23> */
[----:B------:R-:W-:Y:S01]  /*19d0*/  LDS.128 R16, [R6+UR11+0x10] ;  /* 0x0000100b06107984 */ /* 0x000fe20008000c00 */
[----:B------:R-:W-:Y:S01]  /*19e0*/  FFMA R78, R31, R11, R78 ;  /* 0x0000000b1f4e7223 */ /* 0x000fe2000000004e */
[C---:B------:R-:W-:Y:S01]  /*19f0*/  FFMA R82, R11.reuse, R43, R82 ;  /* 0x0000002b0b527223 */ /* 0x040fe20000000052 */
[C---:B------:R-:W-:Y:S01]  /*1a00*/  FFMA R84, R11.reuse, R47, R84 ;  /* 0x0000002f0b547223 */ /* 0x040fe20000000054 */
[----:B------:R-:W0:Y:S01]  /*1a10*/  LDS.128 R20, [R5+UR5+0x800] ;  /* 0x0008000505147984 */ /* 0x000e220008000c00 */
[C---:B------:R-:W-:Y:S01]  /*1a20*/  FFMA R94, R11.reuse, R51, R94 ;  /* 0x000000330b5e7223 */ /* 0x040fe2000000005e */
[C---:B------:R-:W-:Y:S01]  /*1a30*/  FFMA R120, R11.reuse, R55, R120 ;  /* 0x000000370b787223 */ /* 0x040fe20000000078 */
[C---:B------:R-:W-:Y:S01]  /*1a40*/  FFMA R52, R11.reuse, R59, R52 ;  /* 0x0000003b0b347223 */ /* 0x040fe20000000034 */
[C---:B------:R-:W-:Y:S01]  /*1a50*/  FFMA R86, R11.reuse, R63, R86 ;  /* 0x0000003f0b567223 */ /* 0x040fe20000000056 */
[----:B------:R-:W-:Y:S01]  /*1a60*/  FFMA R66, R11, R67, R71 ;  /* 0x000000430b427223 */ /* 0x000fe20000000047 */
[C---:B-1----:R-:W-:Y:S01]  /*1a70*/  FFMA R108, R31.reuse, R13, R76 ;  /* 0x0000000d1f6c7223 */ /* 0x042fe2000000004c */
[----:B------:R-:W1:Y:S01]  /*1a80*/  LDS.128 R8, [R5+UR5+0x810] ;  /* 0x0008100505087984 */ /* 0x000e620008000c00 */
[C---:B------:R-:W-:Y:S01]  /*1a90*/  FFMA R87, R12.reuse, R31, R87 ;  /* 0x0000001f0c577223 */ /* 0x040fe20000000057 */
[C---:B------:R-:W-:Y:S01]  /*1aa0*/  FFMA R89, R31.reuse, R14, R89 ;  /* 0x0000000e1f597223 */ /* 0x040fe20000000059 */
[----:B------:R-:W-:Y:S01]  /*1ab0*/  FFMA R114, R31, R15, R80 ;  /* 0x0000000f1f727223 */ /* 0x000fe20000000050 */
[----:B------:R-:W2:Y:S01]  /*1ac0*/  LDS.128 R32, [R6+UR11+0x50] ;  /* 0x0000500b06207984 */ /* 0x000ea20008000c00 */
[C---:B------:R-:W-:Y:S01]  /*1ad0*/  FFMA R76, R13.reuse, R43, R28 ;  /* 0x0000002b0d4c7223 */ /* 0x040fe2000000001c */
[-C--:B------:R-:W-:Y:S01]  /*1ae0*/  FFMA R97, R12, R47.reuse, R97 ;  /* 0x0000002f0c617223 */ /* 0x080fe20000000061 */
[-C--:B------:R-:W-:Y:S01]  /*1af0*/  FFMA R40, R13, R47.reuse, R40 ;  /* 0x0000002f0d287223 */ /* 0x080fe20000000028 */
[-C--:B------:R-:W-:Y:S01]  /*1b00*/  FFMA R103, R14, R47.reuse, R103 ;  /* 0x0000002f0e677223 */ /* 0x080fe20000000067 */
[C---:B------:R-:W-:Y:S01]  /*1b10*/  FFMA R80, R15.reuse, R47, R44 ;  /* 0x0000002f0f507223 */ /* 0x040fe2000000002c */
[----:B------:R-:W3:Y:S04]  /*1b20*/  LDS.128 R28, [R6+UR11+0x90] ;  /* 0x0000900b061c7984 */ /* 0x000ee80008000c00 */
[----:B------:R-:W4:Y:S01]  /*1b30*/  LDS.128 R44, [R6+UR11+0xd0] ;  /* 0x0000d00b062c7984 */ /* 0x000f220008000c00 */
[-C--:B------:R-:W-:Y:S01]  /*1b40*/  FFMA R91, R12, R43.reuse, R91 ;  /* 0x0000002b0c5b7223 */ /* 0x080fe2000000005b */
[-C--:B------:R-:W-:Y:S01]  /*1b50*/  FFMA R93, R14, R43.reuse, R93 ;  /* 0x0000002b0e5d7223 */ /* 0x080fe2000000005d */
[C---:B------:R-:W-:Y:S01]  /*1b60*/  FFMA R90, R15.reuse, R43, R90 ;  /* 0x0000002b0f5a7223 */ /* 0x040fe2000000005a */
[-C--:B------:R-:W-:Y:S01]  /*1b70*/  FFMA R92, R15, R51.reuse, R48 ;  /* 0x000000330f5c7223 */ /* 0x080fe20000000030 */
[----:B------:R-:W5:Y:S01]  /*1b80*/  LDS.128 R68, [R6+UR11+0x110] ;  /* 0x0001100b06447984 */ /* 0x000f620008000c00 */
        /* <DEDUP_REMOVED lines=14> */
[----:B------:R-:W-:Y:S01]  /*1c70*/  FFMA R104, R16, R22, R62 ;  /* 0x0000001610687223 */ /* 0x000fe2000000003e */
[-C--:B------:R-:W-:Y:S01]  /*1c80*/  FFMA R101, R12, R63.reuse, R101 ;  /* 0x0000003f0c657223 */ /* 0x080fe20000000065 */
[----:B------:R-:W-:Y:S01]  /*1c90*/  FFMA R88, R13, R63, R88 ;  /* 0x0000003f0d587223 */ /* 0x000fe20000000058 */
[C---:B-1----:R-:W-:Y:S01]  /*1ca0*/  FFMA R51, R16.reuse, R8, R87 ;  /* 0x0000000810337223 */ /* 0x042fe20000000057 */
[C---:B------:R-:W-:Y:S01]  /*1cb0*/  FFMA R78, R16.reuse, R9, R108 ;  /* 0x00000009104e7223 */ /* 0x040fe2000000006c */
[C---:B------:R-:W-:Y:S01]  /*1cc0*/  FFMA R55, R16.reuse, R10, R89 ;  /* 0x0000000a10377223 */ /* 0x040fe20000000059 */
[----:B------:R-:W-:Y:S01]  /*1cd0*/  FFMA R16, R16, R11, R114 ;  /* 0x0000000b10107223 */ /* 0x000fe20000000072 */
[----:B--2---:R-:W-:Y:S01]  /*1ce0*/  FFMA R108, R20, R32, R7 ;  /* 0x00000020146c7223 */ /* 0x004fe20000000007 */
        /* <DEDUP_REMOVED lines=13> */
[----:B------:R-:W0:Y:S01]  /*1dc0*/  LDS.128 R12, [R6+UR11+0x150] ;  /* 0x0001500b060c7984 */ /* 0x000e220008000c00 */
[----:B---3--:R-:W-:Y:S01]  /*1dd0*/  FFMA R32, R20, R28, R37 ;  /* 0x0000001c14207223 */ /* 0x008fe20000000025 */
[C---:B------:R-:W-:Y:S01]  /*1de0*/  FFMA R118, R28.reuse, R21, R65 ;  /* 0x000000151c767223 */ /* 0x040fe20000000041 */
[C---:B------:R-:W-:Y:S01]  /*1df0*/  FFMA R110, R28.reuse, R22, R110 ;  /* 0x000000161c6e7223 */ /* 0x040fe2000000006e */
[----:B------:R-:W-:Y:S01]  /*1e00*/  FFMA R84, R28, R23, R84 ;  /* 0x000000171c547223 */ /* 0x000fe20000000054 */
[----:B------:R-:W-:Y:S01]  /*1e10*/  FFMA R97, R8, R28, R97 ;  /* 0x0000001c08617223 */ /* 0x000fe20000000061 */
[C---:B------:R-:W-:Y:S01]  /*1e20*/  FFMA R58, R28.reuse, R9, R40 ;  /* 0x000000091c3a7223 */ /* 0x040fe20000000028 */
[C---:B------:R-:W-:Y:S01]  /*1e30*/  FFMA R103, R28.reuse, R10, R103 ;  /* 0x0000000a1c677223 */ /* 0x040fe20000000067 */
[----:B------:R-:W-:Y:S01]  /*1e40*/  FFMA R80, R28, R11, R80 ;  /* 0x0000000b1c507223 */ /* 0x000fe20000000050 */
[----:B------:R-:W1:Y:S01]  /*1e50*/  LDS.128 R60, [R6+UR11+0x190] ;  /* 0x0001900b063c7984 */ /* 0x000e620008000c00 */
[----:B----4-:R-:W-:-:S03]  /*1e60*/  FFMA R28, R20, R44, R39 ;  /* 0x0000002c141c7223 */ /* 0x010fc60000000027 */
[----:B------:R-:W2:Y:S01]  /*1e70*/  LDS.128 R36, [R6+UR11+0x1d0] ;  /* 0x0001d00b06247984 */ /* 0x000ea20008000c00 */
[----:B-----5:R-:W-:Y:S01]  /*1e80*/  FFMA R65, R20, R68, R41 ;  /* 0x0000004414417223 */ /* 0x020fe20000000029 */
[C---:B------:R-:W-:Y:S02]  /*1e90*/  FFMA R122, R44.reuse, R21, R77 ;  /* 0x000000152c7a7223 */ /* 0x040fe4000000004d */
[----:B------:R-:W3:Y:S01]  /*1ea0*/  LDS.128 R40, [R5+UR5+0xa00] ;  /* 0x000a000505287984 */ /* 0x000ee20008000c00 */
        /* <DEDUP_REMOVED lines=34> */
[----:B------:R-:W0:Y:S01]  /*20d0*/  LDS.128 R20, [R5+UR5+0xa10] ;  /* 0x000a100505147984 */ /* 0x000e220008000c00 */
[C---:B------:R-:W-:Y:S01]  /*20e0*/  FFMA R102, R36.reuse, R9, R102 ;  /* 0x0000000924667223 */ /* 0x040fe20000000066 */
[C---:B------:R-:W-:Y:S01]  /*20f0*/  FFMA R99, R36.reuse, R10, R99 ;  /* 0x0000000a24637223 */ /* 0x040fe20000000063 */
[----:B------:R-:W-:-:S02]  /*2100*/  FFMA R64, R36, R11, R64 ;  /* 0x0000000b24407223 */ /* 0x000fc40000000040 */
[----:B------:R-:W1:Y:S01]  /*2110*/  LDS.128 R8, [R5+UR5+0xc00] ;  /* 0x000c000505087984 */ /* 0x000e620008000c00 */
[C---:B---3--:R-:W-:Y:S01]  /*2120*/  FFMA R57, R40.reuse, R13, R67 ;  /* 0x0000000d28397223 */ /* 0x048fe20000000043 */
        /* <DEDUP_REMOVED lines=31> */
[----:B------:R-:W2:Y:S01]  /*2320*/  LDS.128 R40, [R5+UR5+0xc10] ;  /* 0x000c100505287984 */ /* 0x000ea20008000c00 */
        /* <DEDUP_REMOVED lines=56> */
[----:B------:R-:W0:Y:S01]  /*26b0*/  LDS.128 R20, [R5+UR5+0xe00] ;  /* 0x000e000505147984 */ /* 0x000e220008000c00 */
        /* <DEDUP_REMOVED lines=46> */
[C---:B------:R-:W-:Y:S01]  /*29a0*/  FFMA R106, R19.reuse, R23, R106 ;  /* 0x00000017136a7223 */ /* 0x040fe2000000006a */
[----:B-1----:R-:W-:Y:S01]  /*29b0*/  FFMA R46, R8, R19, R13 ;  /* 0x00000013082e7223 */ /* 0x002fe2000000000d */
        /* <DEDUP_REMOVED lines=22> */
[----:B------:R-:W-:Y:S01]  /*2b20*/  LDS.128 R48, [R5+UR5+0x1000] ;  /* 0x0010000505307984 */ /* 0x000fe20008000c00 */
        /* <DEDUP_REMOVED lines=8> */
[-C--:B------:R-:W-:Y:S01]  /*2bb0*/  FFMA R91, R8, R35.reuse, R91 ;  /* 0x00000023085b7223 */ /* 0x080fe2000000005b */
[-C--:B------:R-:W-:Y:S01]  /*2bc0*/  FFMA R76, R9, R35.reuse, R76 ;  /* 0x00000023094c7223 */ /* 0x080fe2000000004c */
[-C--:B------:R-:W-:Y:S01]  /*2bd0*/  FFMA R93, R10, R35.reuse, R93 ;  /* 0x000000230a5d7223 */ /* 0x080fe2000000005d */
[----:B------:R-:W1:Y:S01]  /*2be0*/  LDS.128 R40, [R6+UR11+0x20] ;  /* 0x0000200b06287984 */ /* 0x000e620008000c00 */
[----:B------:R-:W-:-:S03]  /*2bf0*/  FFMA R90, R11, R35, R90 ;  /* 0x000000230b5a7223 */ /* 0x000fc6000000005a */
[----:B------:R-:W2:Y:S04]  /*2c00*/  LDS.128 R20, [R5+UR5+0x1010] ;  /* 0x0010100505147984 */ /* 0x000ea80008000c00 */
[----:B------:R-:W3:Y:S01]  /*2c10*/  LDS.128 R32, [R6+UR11+0xa0] ;  /* 0x0000a00b06207984 */ /* 0x000ee20008000c00 */
[-C--:B------:R-:W-:Y:S01]  /*2c20*/  FFMA R97, R8, R31.reuse, R97 ;  /* 0x0000001f08617223 */ /* 0x080fe20000000061 */
[-C--:B------:R-:W-:Y:S01]  /*2c30*/  FFMA R58, R9, R31.reuse, R58 ;  /* 0x0000001f093a7223 */ /* 0x080fe2000000003a */
[-C--:B------:R-:W-:Y:S01]  /*2c40*/  FFMA R103, R10, R31.reuse, R103 ;  /* 0x0000001f0a677223 */ /* 0x080fe20000000067 */
[----:B------:R-:W-:Y:S01]  /*2c50*/  FFMA R80, R11, R31, R80 ;  /* 0x0000001f0b507223 */ /* 0x000fe20000000050 */
[C---:B------:R-:W-:Y:S01]  /*2c60*/  FFMA R62, R9.reuse, R71, R30 ;  /* 0x00000047093e7223 */ /* 0x040fe2000000001e */
[-C--:B------:R-:W-:Y:S01]  /*2c70*/  FFMA R83, R8, R15.reuse, R83 ;  /* 0x0000000f08537223 */ /* 0x080fe20000000053 */
[----:B------:R-:W4:Y:S01]  /*2c80*/  LDS.128 R28, [R6+UR11+0xe0] ;  /* 0x0000e00b061c7984 */ /* 0x000f220008000c00 */
        /* <DEDUP_REMOVED lines=16> */
[----:B------:R-:W5:Y:S01]  /*2d90*/  LDS.128 R12, [R6+UR11+0x120] ;  /* 0x0001200b060c7984 */ /* 0x000f620008000c00 */
[-C--:B------:R-:W-:Y:S01]  /*2da0*/  FFMA R99, R10, R39.reuse, R99 ;  /* 0x000000270a637223 */ /* 0x080fe20000000063 */
[----:B------:R-:W-:Y:S01]  /*2db0*/  FFMA R64, R11, R39, R64 ;  /* 0x000000270b407223 */ /* 0x000fe20000000040 */
[-C--:B0-----:R-:W-:Y:S01]  /*2dc0*/  FFMA R108, R16, R49.reuse, R87 ;  /* 0x00000031106c7223 */ /* 0x081fe20000000057 */
[----:B------:R-:W0:Y:S01]  /*2dd0*/  LDS.128 R8, [R6+UR11+0x160] ;  /* 0x0001600b06087984 */ /* 0x000e220008000c00 */
[----:B------:R-:W-:Y:S01]  /*2de0*/  FFMA R104, R48, R16, R37 ;  /* 0x0000001030687223 */ /* 0x000fe20000000025 */
[----:B------:R-:W-:Y:S01]  /*2df0*/  FFMA R87, R16, R50, R36 ;  /* 0x0000003210577223 */ /* 0x000fe20000000024 */
[C---:B-1----:R-:W-:Y:S01]  /*2e00*/  FFMA R109, R40.reuse, R48, R109 ;  /* 0x00000030286d7223 */ /* 0x042fe2000000006d */
[C---:B------:R-:W-:Y:S01]  /*2e10*/  FFMA R110, R40.reuse, R49, R110 ;  /* 0x00000031286e7223 */ /* 0x040fe2000000006e */
[C---:B------:R-:W-:Y:S01]  /*2e20*/  FFMA R66, R40.reuse, R50, R38 ;  /* 0x0000003228427223 */ /* 0x040fe20000000026 */
[C---:B------:R-:W-:Y:S01]  /*2e30*/  FFMA R106, R40.reuse, R51, R106 ;  /* 0x00000033286a7223 */ /* 0x040fe2000000006a */
[C---:B--2---:R-:W-:Y:S01]  /*2e40*/  FFMA R55, R40.reuse, R20, R46 ;  /* 0x0000001428377223 */ /* 0x044fe2000000002e */
[C---:B------:R-:W-:Y:S01]  /*2e50*/  FFMA R78, R40.reuse, R21, R78 ;  /* 0x00000015284e7223 */ /* 0x040fe2000000004e */
[C---:B------:R-:W-:Y:S01]  /*2e60*/  FFMA R63, R40.reuse, R22, R44 ;  /* 0x00000016283f7223 */ /* 0x040fe2000000002c */
[----:B------:R-:W-:Y:S01]  /*2e70*/  FFMA R40, R40, R23, R68 ;  /* 0x0000001728287223 */ /* 0x000fe20000000044 */
[----:B------:R-:W1:Y:S01]  /*2e80*/  LDS.128 R36, [R6+UR11+0x1a0] ;  /* 0x0001a00b06247984 */ /* 0x000e620008000c00 */
[----:B---3--:R-:W-:-:S03]  /*2e90*/  FFMA R112, R32, R49, R69 ;  /* 0x0000003120707223 */ /* 0x008fc60000000045 */
[----:B------:R-:W2:Y:S01]  /*2ea0*/  LDS.128 R68, [R6+UR11+0x1e0] ;  /* 0x0001e00b06447984 */ /* 0x000ea20008000c00 */
[----:B------:R-:W-:Y:S01]  /*2eb0*/  FFMA R82, R16, R51, R82 ;  /* 0x0000003310527223 */ /* 0x000fe20000000052 */
[----:B------:R-:W-:Y:S01]  /*2ec0*/  FFMA R91, R20, R16, R91 ;  /* 0x00000010145b7223 */ /* 0x000fe2000000005b */
        /* <DEDUP_REMOVED lines=8> */
[C---:B------:R-:W-:Y:S01]  /*2f50*/  FFMA R103, R32.reuse, R22, R103 ;  /* 0x0000001620677223 */ /* 0x040fe20000000067 */
[----:B------:R-:W-:Y:S01]  /*2f60*/  FFMA R80, R32, R23, R80 ;  /* 0x0000001720507223 */ /* 0x000fe20000000050 */
[----:B----4-:R-:W-:Y:S01]  /*2f70*/  FFMA R32, R48, R28, R53 ;  /* 0x0000001c30207223 */ /* 0x010fe20000000035 */
[C---:B------:R-:W-:Y:S01]  /*2f80*/  FFMA R116, R28.reuse, R49, R77 ;  /* 0x000000311c747223 */ /* 0x040fe2000000004d */
[C---:B------:R-:W-:Y:S01]  /*2f90*/  FFMA R118, R28.reuse, R50, R117 ;  /* 0x000000321c767223 */ /* 0x040fe20000000075 */
[----:B------:R-:W-:Y:S01]  /*2fa0*/  FFMA R94, R28, R51, R94 ;  /* 0x000000331c5e7223 */ /* 0x000fe2000000005e */
[----:B------:R-:W-:Y:S01]  /*2fb0*/  FFMA R105, R20, R28, R105 ;  /* 0x0000001c14697223 */ /* 0x000fe20000000069 */
[C---:B------:R-:W-:Y:S01]  /*2fc0*/  FFMA R96, R28.reuse, R21, R96 ;  /* 0x000000151c607223 */ /* 0x040fe20000000060 */
[C---:B------:R-:W-:Y:S01]  /*2fd0*/  FFMA R107, R28.reuse, R22, R107 ;  /* 0x000000161c6b7223 */ /* 0x040fe2000000006b */
[----:B------:R-:W-:Y:S01]  /*2fe0*/  FFMA R92, R28, R23, R92 ;  /* 0x000000171c5c7223 */ /* 0x000fe2000000005c */
[----:B------:R-:W3:Y:S01]  /*2ff0*/  LDS.128 R44, [R5+UR5+0x1200] ;  /* 0x00120005052c7984 */ /* 0x000ee20008000c00 */
        /* <DEDUP_REMOVED lines=27> */
[----:B------:R-:W-:-:S02]  /*31b0*/  FFMA R60, R68, R51, R60 ;  /* 0x00000033443c7223 */ /* 0x000fc4000000003c */
[----:B------:R-:W0:Y:S01]  /*31c0*/  LDS.128 R48, [R5+UR5+0x1210] ;  /* 0x0012100505307984 */ /* 0x000e220008000c00 */
[----:B------:R-:W-:Y:S01]  /*31d0*/  FFMA R111, R20, R68, R111 ;  /* 0x00000044146f7223 */ /* 0x000fe2000000006f */
[C---:B------:R-:W-:Y:S01]  /*31e0*/  FFMA R102, R68.reuse, R21, R102 ;  /* 0x0000001544667223 */ /* 0x040fe20000000066 */
[C---:B------:R-:W-:Y:S01]  /*31f0*/  FFMA R99, R68.reuse, R22, R99 ;  /* 0x0000001644637223 */ /* 0x040fe20000000063 */
[----:B------:R-:W-:Y:S02]  /*3200*/  FFMA R64, R68, R23, R64 ;  /* 0x0000001744407223 */ /* 0x000fe40000000040 */
[----:B------:R-:W1:Y:S01]  /*3210*/  LDS.128 R20, [R5+UR5+0x1400] ;  /* 0x0014000505147984 */ /* 0x000e620008000c00 */
[C---:B---3--:R-:W-:Y:S01]  /*3220*/  FFMA R61, R44.reuse, R9, R59 ;  /* 0x000000092c3d7223 */ /* 0x048fe2000000003b */
        /* <DEDUP_REMOVED lines=31> */
[C---:B0-----:R-:W-:Y:S01]  /*3420*/  FFMA R55, R48.reuse, R41, R55 ;  /* 0x0000002930377223 */ /* 0x041fe20000000037 */
[----:B------:R-:W0:Y:S01]  /*3430*/  LDS.128 R44, [R5+UR5+0x1410] ;  /* 0x00141005052c7984 */ /* 0x000e220008000c00 */
        /* <DEDUP_REMOVED lines=32> */
[----:B-1----:R-:W-:Y:S01]  /*3640*/  FFMA R13, R22, R70, R16 ;  /* 0x00000046160d7223 */ /* 0x002fe20000000010 */
        /* <DEDUP_REMOVED lines=32> */
[-C--:B0-----:R-:W-:Y:S01]  /*3850*/  FFMA R91, R44, R18.reuse, R91 ;  /* 0x000000122c5b7223 */ /* 0x081fe2000000005b */
        /* <DEDUP_REMOVED lines=13> */
[----:B------:R-:W-:Y:S01]  /*3930*/  FFMA R7, R44, R42, R55 ;  /* 0x0000002a2c077223 */ /* 0x000fe20000000037 */
[----:B------:R-:W-:Y:S01]  /*3940*/  FFMA R9, R42, R46, R63 ;  /* 0x0000002e2a097223 */ /* 0x000fe2000000003f */
[-C--:B------:R-:W-:Y:S01]  /*3950*/  FFMA R105, R44, R30.reuse, R105 ;  /* 0x0000001e2c697223 */ /* 0x080fe20000000069 */
[-C--:B------:R-:W-:Y:S01]  /*3960*/  FFMA R96, R45, R30.reuse, R96 ;  /* 0x0000001e2d607223 */ /* 0x080fe20000000060 */
[-C--:B------:R-:W-:Y:S01]  /*3970*/  FFMA R107, R46, R30.reuse, R107 ;  /* 0x0000001e2e6b7223 */ /* 0x080fe2000000006b */
[C---:B------:R-:W-:Y:S01]  /*3980*/  FFMA R92, R47.reuse, R30, R92 ;  /* 0x0000001e2f5c7223 */ /* 0x040fe2000000005c */
[C---:B------:R-:W-:Y:S01]  /*3990*/  FFMA R14, R47.reuse, R14, R54 ;  /* 0x0000000e2f0e7223 */ /* 0x040fe20000000036 */
[----:B------:R-:W-:Y:S01]  /*39a0*/  FFMA R70, R47, R70, R64 ;  /* 0x000000462f467223 */ /* 0x000fe20000000040 */
[C---:B--2---:R-:W-:Y:S01]  /*39b0*/  FFMA R59, R48.reuse, R19, R32 ;  /* 0x00000013303b7223 */ /* 0x044fe20000000020 */
        /* <DEDUP_REMOVED lines=8> */
[----:B------:R-:W-:Y:S01]  /*3a40*/  LDS.128 R52, [R6+UR11+0x30] ;  /* 0x0000300b06347984 */ /* 0x000fe20008000c00 */
[C---:B------:R-:W-:Y:S01]  /*3a50*/  FFMA R78, R42.reuse, R45, R78 ;  /* 0x0000002d2a4e7223 */ /* 0x040fe2000000004e */
[----:B------:R-:W-:Y:S01]  /*3a60*/  FFMA R40, R42, R47, R40 ;  /* 0x0000002f2a287223 */ /* 0x000fe20000000028 */
[-C--:B------:R-:W-:Y:S01]  /*3a70*/  FFMA R97, R44, R34.reuse, R97 ;  /* 0x000000222c617223 */ /* 0x080fe20000000061 */
[----:B------:R-:W0:Y:S01]  /*3a80*/  LDS.128 R60, [R5+UR5+0x1800] ;  /* 0x00180005053c7984 */ /* 0x000e220008000c00 */
[-C--:B------:R-:W-:Y:S01]  /*3a90*/  FFMA R58, R45, R34.reuse, R58 ;  /* 0x000000222d3a7223 */ /* 0x080fe2000000003a */
[-C--:B------:R-:W-:Y:S01]  /*3aa0*/  FFMA R103, R46, R34.reuse, R103 ;  /* 0x000000222e677223 */ /* 0x080fe20000000067 */
[----:B------:R-:W-:Y:S01]  /*3ab0*/  FFMA R80, R47, R34, R80 ;  /* 0x000000222f507223 */ /* 0x000fe20000000050 */
[----:B------:R-:W2:Y:S01]  /*3ac0*/  LDS.128 R64, [R5+UR5+0x1810] ;  /* 0x0018100505407984 */ /* 0x000ea20008000c00 */
        /* <DEDUP_REMOVED lines=27> */
[----:B------:R-:W-:Y:S04]  /*3c80*/  LDS.128 R44, [R6+UR11+0xb0] ;  /* 0x0000b00b062c7984 */ /* 0x000fe80008000c00 */
[----:B------:R-:W3:Y:S01]  /*3c90*/  LDS.128 R48, [R6+UR11+0x70] ;  /* 0x0000700b06307984 */ /* 0x000ee20008000c00 */
[----:B-1----:R-:W-:Y:S01]  /*3ca0*/  FFMA R34, R20, R43, R7 ;  /* 0x0000002b14227223 */ /* 0x002fe20000000007 */
[C---:B------:R-:W-:Y:S01]  /*3cb0*/  FFMA R28, R43.reuse, R21, R78 ;  /* 0x000000152b1c7223 */ /* 0x040fe2000000004e */
[C---:B------:R-:W-:Y:S01]  /*3cc0*/  FFMA R16, R43.reuse, R22, R9 ;  /* 0x000000162b107223 */ /* 0x040fe20000000009 */
[----:B------:R-:W-:-:S02]  /*3cd0*/  FFMA R110, R43, R23, R40 ;  /* 0x000000172b6e7223 */ /* 0x000fc40000000028 */
[----:B------:R-:W1:Y:S01]  /*3ce0*/  LDS.128 R40, [R6+UR11+0xf0] ;  /* 0x0000f00b06287984 */ /* 0x000e620008000c00 */
        /* <DEDUP_REMOVED lines=18> */
[----:B------:R-:W-:Y:S01]  /*3e10*/  FFMA R95, R22, R39, R95 ;  /* 0x00000027165f7223 */ /* 0x000fe2000000005f */
[-C--:B------:R-:W-:Y:S01]  /*3e20*/  FFMA R111, R20, R71.reuse, R111 ;  /* 0x00000047146f7223 */ /* 0x080fe2000000006f */
[----:B------:R-:W-:Y:S01]  /*3e30*/  FFMA R7, R22, R71, R29 ;  /* 0x0000004716077223 */ /* 0x000fe2000000001d */
[-C--:B------:R-:W-:Y:S01]  /*3e40*/  FFMA R88, R21, R39.reuse, R88 ;  /* 0x0000002715587223 */ /* 0x080fe20000000058 */
[C---:B------:R-:W-:Y:S01]  /*3e50*/  FFMA R100, R23.reuse, R39, R100 ;  /* 0x0000002717647223 */ /* 0x040fe20000000064 */
[C---:B0-----:R-:W-:Y:S01]  /*3e60*/  FFMA R9, R52.reuse, R60, R33 ;  /* 0x0000003c34097223 */ /* 0x041fe20000000021 */
[C---:B------:R-:W-:Y:S01]  /*3e70*/  FFMA R112, R52.reuse, R61, R112 ;  /* 0x0000003d34707223 */ /* 0x040fe20000000070 */
[C---:B------:R-:W-:Y:S01]  /*3e80*/  FFMA R20, R52.reuse, R62, R32 ;  /* 0x0000003e34147223 */ /* 0x040fe20000000020 */
[C---:B------:R-:W-:Y:S01]  /*3e90*/  FFMA R106, R52.reuse, R63, R106 ;  /* 0x0000003f346a7223 */ /* 0x040fe2000000006a */
[C---:B--2---:R-:W-:Y:S01]  /*3ea0*/  FFMA R15, R52.reuse, R64, R34 ;  /* 0x00000040340f7223 */ /* 0x044fe20000000022 */
[C---:B------:R-:W-:Y:S01]  /*3eb0*/  FFMA R22, R52.reuse, R65, R28 ;  /* 0x0000004134167223 */ /* 0x040fe2000000001c */
[C---:B------:R-:W-:Y:S01]  /*3ec0*/  FFMA R11, R52.reuse, R66, R16 ;  /* 0x00000042340b7223 */ /* 0x040fe20000000010 */
[----:B------:R-:W-:Y:S01]  /*3ed0*/  FFMA R80, R23, R35, R80 ;  /* 0x0000002317507223 */ /* 0x000fe20000000050 */
[C---:B------:R-:W-:Y:S01]  /*3ee0*/  FFMA R96, R21.reuse, R31, R96 ;  /* 0x0000001f15607223 */ /* 0x040fe20000000060 */
[----:B------:R-:W0:Y:S01]  /*3ef0*/  LDS.128 R36, [R6+UR11+0x130] ;  /* 0x0001300b06247984 */ /* 0x000e220008000c00 */
[----:B------:R-:W-:Y:S01]  /*3f00*/  FFMA R102, R21, R71, R102 ;  /* 0x0000004715667223 */ /* 0x000fe20000000066 */
[----:B------:R-:W-:Y:S01]  /*3f10*/  FFMA R52, R52, R67, R110 ;  /* 0x0000004334347223 */ /* 0x000fe2000000006e */
[----:B------:R-:W-:Y:S01]  /*3f20*/  FFMA R92, R23, R31, R92 ;  /* 0x0000001f175c7223 */ /* 0x000fe2000000005c */
[----:B------:R-:W2:Y:S01]  /*3f30*/  LDS.128 R32, [R6+UR11+0x170] ;  /* 0x0001700b06207984 */ /* 0x000ea20008000c00 */
        /* <DEDUP_REMOVED lines=8> */
[----:B------:R-:W-:Y:S01]  /*3fc0*/  FFMA R116, R44, R62, R10 ;  /* 0x0000003e2c747223 */ /* 0x000fe2000000000a */
[----:B------:R-:W3:Y:S01]  /*3fd0*/  LDS.128 R28, [R6+UR11+0x1b0] ;  /* 0x0001b00b061c7984 */ /* 0x000ee20008000c00 */
[----:B------:R-:W-:Y:S01]  /*3fe0*/  FFMA R48, R60, R44, R57 ;  /* 0x0000002c3c307223 */ /* 0x000fe20000000039 */
[----:B------:R-:W-:-:S02]  /*3ff0*/  FFMA R10, R44, R65, R58 ;  /* 0x000000412c0a7223 */ /* 0x000fc4000000003a */
[----:B------:R4:W5:Y:S01]  /*4000*/  LDS.128 R56, [R6+UR11+0x1f0] ;  /* 0x0001f00b06387984 */ /* 0x0009620008000c00 */
[----:B-1----:R-:W-:-:S03]  /*4010*/  FFMA R122, R60, R40, R17 ;  /* 0x000000283c7a7223 */ /* 0x002fc60000000011 */
[----:B------:R-:W1:Y:S01]  /*4020*/  LDS.128 R16, [R5+UR5+0x1a00] ;  /* 0x001a000505107984 */ /* 0x000e620008000c00 */
[C---:B------:R-:W-:Y:S01]  /*4030*/  FFMA R114, R44.reuse, R61, R115 ;  /* 0x0000003d2c727223 */ /* 0x040fe20000000073 */
[----:B------:R-:W-:Y:S01]  /*4040*/  FFMA R84, R44, R63, R84 ;  /* 0x0000003f2c547223 */ /* 0x000fe20000000054 */
[----:B------:R-:W-:Y:S01]  /*4050*/  FFMA R97, R64, R44, R97 ;  /* 0x0000002c40617223 */ /* 0x000fe20000000061 */
        /* <DEDUP_REMOVED lines=10> */
[----:B0-----:R-:W-:Y:S01]  /*4100*/  FFMA R124, R60, R36, R69 ;  /* 0x000000243c7c7223 */ /* 0x001fe20000000045 */
[C---:B------:R-:W-:Y:S01]  /*4110*/  FFMA R40, R36.reuse, R61, R113 ;  /* 0x0000003d24287223 */ /* 0x040fe20000000071 */
[C---:B----4-:R-:W-:Y:S01]  /*4120*/  FFMA R6, R36.reuse, R62, R123 ;  /* 0x0000003e24067223 */ /* 0x050fe2000000007b */
        /* <DEDUP_REMOVED lines=30> */
[----:B------:R-:W2:Y:S01]  /*4310*/  LDS.128 R64, [R5+UR5+0x1c00] ;  /* 0x001c000505407984 */ /* 0x000ea20008000c00 */
[----:B-1----:R-:W-:Y:S01]  /*4320*/  FFMA R117, R17, R33, R115 ;  /* 0x0000002111757223 */ /* 0x002fe20000000073 */
        /* <DEDUP_REMOVED lines=31> */
[----:B0-----:R-:W-:Y:S01]  /*4520*/  FFMA R32, R53, R62, R11 ;  /* 0x0000003e35207223 */ /* 0x001fe2000000000b */
[----:B------:R-:W-:-:S02]  /*4530*/  FFMA R36, R61, R45, R10 ;  /* 0x0000002d3d247223 */ /* 0x000fc4000000000a */
[----:B------:R-:W0:Y:S01]  /*4540*/  LDS.128 R8, [R5+UR5+0x1c10] ;  /* 0x001c100505087984 */ /* 0x000e220008000c00 */
[----:B------:R-:W-:Y:S01]  /*4550*/  FFMA R15, R60, R53, R15 ;  /* 0x000000353c0f7223 */ /* 0x000fe2000000000f */
[-C--:B--2---:R-:W-:Y:S01]  /*4560*/  FFMA R86, R64, R50.reuse, R23 ;  /* 0x0000003240567223 */ /* 0x084fe20000000017 */
[C---:B------:R-:W-:Y:S01]  /*4570*/  FFMA R22, R53.reuse, R61, R22 ;  /* 0x0000003d35167223 */ /* 0x040fe20000000016 */
        /* <DEDUP_REMOVED lines=61> */
[----:B------:R-:W-:Y:S02]  /*4950*/  UIADD3 UR8, UP0, UPT, UR8, 0x40, URZ ;  /* 0x0000004008087890 */ /* 0x000fe4000ff1e0ff */
[----:B------:R-:W-:Y:S02]  /*4960*/  UIADD3 UR4, UPT, UPT, UR4, 0x10, URZ ;  /* 0x0000001004047890 */ /* 0x000fe4000fffe0ff */
[----:B------:R-:W-:Y:S02]  /*4970*/  UIADD3.X UR9, UPT, UPT, URZ, UR9, URZ, UP0, !UPT ;  /* 0x00000009ff097290 */ /* 0x000fe400087fe4ff */
[----:B------:R-:W-:Y:S01]  /*4980*/  UISETP.GE.AND UP0, UPT, UR4, UR15, UPT ;  /* 0x0000000f0400728c */ /* 0x000fe2000bf06270 */
[----:B0-----:R-:W-:Y:S01]  /*4990*/  FFMA R22, R54, R9, R22 ;  /* 0x0000000936167223 */ /* 0x001fe20000000016 */
        /* <DEDUP_REMOVED lines=8> */
[CC--:B------:R-:W-:Y:S01]  /*4a20*/  FFMA R102, R9.reuse, R58.reuse, R102 ;  /* 0x0000003a09667223 */ /* 0x0c0fe20000000066 */
        /* <DEDUP_REMOVED lines=22> */
[C---:B-1----:R-:W-:Y:S01]  /*4b90*/  FFMA R115, R60.reuse, R43, R56 ;  /* 0x0000002b3c737223 */ /* 0x042fe20000000038 */
[C---:B------:R-:W-:Y:S01]  /*4ba0*/  FFMA R109, R60.reuse, R55, R13 ;  /* 0x000000373c6d7223 */ /* 0x040fe2000000000d */
[----:B------:R-:W-:Y:S01]  /*4bb0*/  FFMA R121, R60, R47, R68 ;  /* 0x0000002f3c797223 */ /* 0x000fe20000000044 */
[-C--:B------:R-:W-:Y:S01]  /*4bc0*/  FFMA R93, R61, R51.reuse, R23 ;  /* 0x000000333d5d7223 */ /* 0x080fe20000000017 */
[----:B------:R-:W-:Y:S01]  /*4bd0*/  FFMA R113, R62, R51, R21 ;  /* 0x000000333e717223 */ /* 0x000fe20000000015 */
[----:B------:R-:W-:Y:S01]  /*4be0*/  FFMA R8, R63, R31, R12 ;  /* 0x0000001f3f087223 */ /* 0x000fe2000000000c */
[C---:B--2---:R-:W-:Y:S01]  /*4bf0*/  FFMA R56, R55.reuse, R65, R22 ;  /* 0x0000004137387223 */ /* 0x044fe20000000016 */
        /* <DEDUP_REMOVED lines=27> */
[----:B------:R-:W-:Y:S01]  /*4db0*/  USHF.L.U32 UR5, UR16, 0x4, URZ ;  /* 0x0000000410057899 */ /* 0x000fe200080006ff */
[----:B------:R-:W-:Y:S01]  /*4dc0*/  FFMA R22, R65, R59, R102 ;  /* 0x0000003b41167223 */ /* 0x000fe20000000066 */
        /* <DEDUP_REMOVED lines=29> */
[----:B------:R-:W-:Y:S01]  /*4fa0*/  UIMAD.WIDE UR6, UR5, 0x4, UR6 ;  /* 0x00000004050678a5 */ /* 0x000fe2000f8e0206 */
[----:B------:R-:W-:Y:S06]  /*4fb0*/  BAR.SYNC.DEFER_BLOCKING 0x0 ;  /* 0x0000000000007b1d */ /* 0x000fec0000010000 */
[----:B------:R-:W-:Y:S05]  /*4fc0*/  BRA.U !UP0, `(.L_x_4) ;  /* 0xffffffb508507547 */ /* 0x000fea000b83ffff */
.L_x_3:
[----:B------:R-:W1:Y:S01]  /*4fd0*/  LDC R25, c[0x0][0x384] ;  /* 0x0000e100ff197b82 */ /* 0x000e620000000800 */
[----:B------:R-:W-:Y:S01]  /*4fe0*/  SHF.R.U32.HI R3, RZ, 0x1, R2 ;  /* 0x00000001ff037819 */ /* 0x000fe20000011602 */
[----:B------:R-:W2:Y:S01]  /*4ff0*/  LDCU.64 UR4, c[0x0][0x3a8] ;  /* 0x00007500ff0477ac */ /* 0x000ea20008000a00 */
[----:B------:R-:W-:Y:S02]  /*5000*/  SHF.L.U32 R4, R2, 0x3, RZ ;  /* 0x0000000302047819 */ /* 0x000fe400000006ff */
[----:B------:R-:W-:Y:S01]  /*5010*/  LOP3.LUT R2, R3, 0x1f8, RZ, 0xc0, !PT ;  /* 0x000001f803027812 */ /* 0x000fe200078ec0ff */
[----:B------:R-:W3:Y:S01]  /*5020*/  LDCU UR6, c[0x0][0x3a0] ;  /* 0x00007400ff0677ac */ /* 0x000ee20008000800 */
[----:B------:R-:W-:Y:S01]  /*5030*/  LOP3.LUT R4, R4, 0x78, RZ, 0xc0, !PT ;  /* 0x0000007804047812 */ /* 0x000fe200078ec0ff */
[----:B------:R-:W4:Y:S01]  /*5040*/  LDCU UR7, c[0x0][0x38c] ;  /* 0x00007180ff0777ac */ /* 0x000f220008000800 */
[----:B-1----:R-:W-:-:S03]  /*5050*/  IMAD R0, R25, UR14, R0 ;  /* 0x0000000e19007c24 */ /* 0x002fc6000f8e0200 */
[----:B------:R-:W-:Y:S02]  /*5060*/  IMAD R3, R2, R25, R4 ;  /* 0x0000001902037224 */ /* 0x000fe400078e0204 */
[----:B------:R-:W-:-:S04]  /*5070*/  SHF.L.U32 R0, R0, 0x7, RZ ;  /* 0x0000000700007819 */ /* 0x000fc800000006ff */
[----:B------:R-:W-:Y:S02]  /*5080*/  SHF.R.S32.HI R6, RZ, 0x1f, R0 ;  /* 0x0000001fff067819 */ /* 0x000fe40000011400 */
[----:B------:R-:W-:-:S04]  /*5090*/  IADD3 R2, P0, PT, R0, R3, RZ ;  /* 0x0000000300027210 */ /* 0x000fc80007f1e0ff */
[----:B------:R-:W-:Y:S02]  /*50a0*/  LEA.HI.X.SX32 R5, R3, R6, 0x1, P0 ;  /* 0x0000000603057211 */ /* 0x000fe400000f0eff */
[----:B--2---:R-:W-:-:S04]  /*50b0*/  LEA R4, P0, R2, UR4, 0x2 ;  /* 0x0000000402047c11 */ /* 0x004fc8000f8010ff */
[----:B------:R-:W-:-:S05]  /*50c0*/  LEA.HI.X R5, R2, UR5, R5, 0x2, P0 ;  /* 0x0000000502057c11 */ /* 0x000fca00080f1405 */
[----:B0-----:R-:W3:Y:S04]  /*50d0*/  LDG.E R2, desc[UR12][R4.64] ;  /* 0x0000000c04027981 */ /* 0x001ee8000c1e1900 */
[----:B------:R-:W2:Y:S04]  /*50e0*/  LDG.E R26, desc[UR12][R4.64+0x4] ;  /* 0x0000040c041a7981 */ /* 0x000ea8000c1e1900 */
[----:B------:R-:W5:Y:S04]  /*50f0*/  LDG.E R27, desc[UR12][R4.64+0x8] ;  /* 0x0000080c041b7981 */ /* 0x000f68000c1e1900 */
        /* <DEDUP_REMOVED lines=8> */
[----:B---3--:R-:W-:Y:S01]  /*5180*/  FMUL R24, R2, UR6 ;  /* 0x0000000602187c20 */ /* 0x008fe20008400000 */
[----:B------:R-:W-:Y:S01]  /*5190*/  LEA R2, P0, R29, UR4, 0x2 ;  /* 0x000000041d027c11 */ /* 0x000fe2000f8010ff */
[----:B--2---:R-:W-:Y:S02]  /*51a0*/  FMUL R3, R26, UR6 ;  /* 0x000000061a037c20 */ /* 0x004fe40008400000 */
[----:B----4-:R-:W-:Y:S01]  /*51b0*/  FFMA R109, R109, UR7, R24 ;  /* 0x000000076d6d7c23 */ /* 0x010fe20008000018 */
[----:B-----5:R-:W-:Y:S01]  /*51c0*/  FMUL R26, R27, UR6 ;  /* 0x000000061b1a7c20 */ /* 0x020fe20008400000 */
[----:B------:R-:W-:Y:S01]  /*51d0*/  FFMA R27, R100, UR7, R3 ;  /* 0x00000007641b7c23 */ /* 0x000fe20008000003 */
[----:B------:R-:W-:Y:S02]  /*51e0*/  LEA.HI.X R3, R29, UR5, R34, 0x2, P0 ;  /* 0x000000051d037c11 */ /* 0x000fe400080f1422 */
[----:B------:R-:W-:Y:S01]  /*51f0*/  STG.E desc[UR12][R4.64], R109 ;  /* 0x0000006d04007986 */ /* 0x000fe2000c10190c */
[----:B------:R-:W-:Y:S01]  /*5200*/  FMUL R29, R28, UR6 ;  /* 0x000000061c1d7c20 */ /* 0x000fe20008400000 */
[----:B------:R-:W-:-:S02]  /*5210*/  FFMA R57, R57, UR7, R26 ;  /* 0x0000000739397c23 */ /* 0x000fc4000800001a */
[----:B------:R0:W-:Y:S01]  /*5220*/  STG.E desc[UR12][R4.64+0x4], R27 ;  /* 0x0000041b04007986 */ /* 0x0001e2000c10190c */
        /* <DEDUP_REMOVED lines=11> */
[----:B------:R-:W-:Y:S01]  /*52e0*/  STG.E desc[UR12][R4.64+0x14], R31 ;  /* 0x0000141f04007986 */ /* 0x000fe2000c10190c */
[----:B------:R-:W-:-:S03]  /*52f0*/  FFMA R33, R62, UR7, R33 ;  /* 0x000000073e217c23 */ /* 0x000fc60008000021 */
[----:B------:R-:W-:Y:S04]  /*5300*/  STG.E desc[UR12][R4.64+0x18], R89 ;  /* 0x0000185904007986 */ /* 0x000fe8000c10190c */
[----:B------:R2:W-:Y:S04]  /*5310*/  STG.E desc[UR12][R4.64+0x1c], R33 ;  /* 0x00001c2104007986 */ /* 0x0005e8000c10190c */
[----:B0-----:R-:W3:Y:S04]  /*5320*/  LDG.E R27, desc[UR12][R2.64+0x8] ;  /* 0x0000080c021b7981 */ /* 0x001ee8000c1e1900 */
[----:B------:R-:W4:Y:S04]  /*5330*/  LDG.E R24, desc[UR12][R2.64] ;  /* 0x0000000c02187981 */ /* 0x000f28000c1e1900 */
[----:B------:R-:W5:Y:S04]  /*5340*/  LDG.E R26, desc[UR12][R2.64+0x4] ;  /* 0x0000040c021a7981 */ /* 0x000f68000c1e1900 */
[----:B------:R-:W5:Y:S04]  /*5350*/  LDG.E R30, desc[UR12][R2.64+0xc] ;  /* 0x00000c0c021e7981 */ /* 0x000f68000c1e1900 */
[----:B------:R-:W5:Y:S04]  /*5360*/  LDG.E R32, desc[UR12][R2.64+0x10] ;  /* 0x0000100c02207981 */ /* 0x000f68000c1e1900 */
[----:B------:R-:W5:Y:S04]  /*5370*/  LDG.E R34, desc[UR12][R2.64+0x14] ;  /* 0x0000140c02227981 */ /* 0x000f68000c1e1900 */
[----:B------:R-:W5:Y:S04]  /*5380*/  LDG.E R36, desc[UR12][R2.64+0x18] ;  /* 0x0000180c02247981 */ /* 0x000f68000c1e1900 */
[----:B------:R-:W5:Y:S01]  /*5390*/  LDG.E R37, desc[UR12][R2.64+0x1c] ;  /* 0x00001c0c02257981 */ /* 0x000f62000c1e1900 */
[----:B------:R-:W-:-:S04]  /*53a0*/  IADD3 R35, PT, PT, R35, R25, RZ ;  /* 0x0000001923237210 */ /* 0x000fc80007ffe0ff */
[----:B-1----:R-:W-:-:S04]  /*53b0*/  IADD3 R29, P0, PT, R0, R35, RZ ;  /* 0x00000023001d7210 */ /* 0x002fc80007f1e0ff */
[----:B------:R-:W-:Y:S02]  /*53c0*/  LEA.HI.X.SX32 R38, R35, R6, 0x1, P0 ;  /* 0x0000000623267211 */ /* 0x000fe400000f0eff */
[----:B--2---:R-:W-:-:S04]  /*53d0*/  LEA R4, P0, R29, UR4, 0x2 ;  /* 0x000000041d047c11 */ /* 0x004fc8000f8010ff */
[----:B------:R-:W-:Y:S01]  /*53e0*/  LEA.HI.X R5, R29, UR5, R38, 0x2, P0 ;  /* 0x000000051d057c11 */ /* 0x000fe200080f1426 */
[----:B---3--:R-:W-:Y:S01]  /*53f0*/  FMUL R28, R27, UR6 ;  /* 0x000000061b1c7c20 */ /* 0x008fe20008400000 */
        /* <DEDUP_REMOVED lines=18> */
[----:B------:R0:W-:Y:S04]  /*5520*/  STG.E desc[UR12][R2.64+0xc], R27 ;  /* 0x00000c1b02007986 */ /* 0x0001e8000c10190c */
[----:B------:R-:W-:Y:S04]  /*5530*/  STG.E desc[UR12][R2.64+0x10], R61 ;  /* 0x0000103d02007986 */ /* 0x000fe8000c10190c */
[----:B------:R-:W-:Y:S04]  /*5540*/  STG.E desc[UR12][R2.64+0x14], R29 ;  /* 0x0000141d02007986 */ /* 0x000fe8000c10190c */
[----:B------:R-:W-:Y:S04]  /*5550*/  STG.E desc[UR12][R2.64+0x18], R63 ;  /* 0x0000183f02007986 */ /* 0x000fe8000c10190c */
[----:B------:R1:W-:Y:S04]  /*5560*/  STG.E desc[UR12][R2.64+0x1c], R37 ;  /* 0x00001c2502007986 */ /* 0x0003e8000c10190c */
        /* <DEDUP_REMOVED lines=9> */
[----:B0-----:R-:W-:-:S04]  /*5600*/  IADD3 R27, P0, PT, R0, R35, RZ ;  /* 0x00000023001b7210 */ /* 0x001fc80007f1e0ff */
[----:B------:R-:W-:Y:S02]  /*5610*/  LEA.HI.X.SX32 R36, R35, R6, 0x1, P0 ;  /* 0x0000000623247211 */ /* 0x000fe400000f0eff */
[----:B-1----:R-:W-:-:S04]  /*5620*/  LEA R2, P0, R27, UR4, 0x2 ;  /* 0x000000041b027c11 */ /* 0x002fc8000f8010ff */
[----:B------:R-:W-:Y:S01]  /*5630*/  LEA.HI.X R3, R27, UR5, R36, 0x2, P0 ;  /* 0x000000051b037c11 */ /* 0x000fe200080f1424 */
[----:B--2---:R-:W-:Y:S01]  /*5640*/  FMUL R24, R24, UR6 ;  /* 0x0000000618187c20 */ /* 0x004fe20008400000 */
[----:B---3--:R-:W-:-:S03]  /*5650*/  FMUL R26, R26, UR6 ;  /* 0x000000061a1a7c20 */ /* 0x008fc60008400000 */
[----:B------:R-:W-:Y:S01]  /*5660*/  FFMA R121, R121, UR7, R24 ;  /* 0x0000000779797c23 */ /* 0x000fe20008000018 */
[----:B------:R-:W-:Y:S01]  /*5670*/  FFMA R103, R103, UR7, R26 ;  /* 0x0000000767677c23 */ /* 0x000fe2000800001a */
        /* <DEDUP_REMOVED lines=124> */
[----:B------:R1:W-:Y:S04]  /*5e40*/  STG.E desc[UR12][R2.64+0x4], R11 ;  /* 0x0000040b02007986 */ /* 0x0003e8000c10190c */
[----:B------:R2:W-:Y:S04]  /*5e50*/  STG.E desc[UR12][R2.64+0x8], R21 ;  /* 0x0000081502007986 */ /* 0x0005e8000c10190c */
[----:B------:R-:W-:Y:S04]  /*5e60*/  STG.E desc[UR12][R2.64+0xc], R27 ;  /* 0x00000c1b02007986 */ /* 0x000fe8000c10190c */
[----:B------:R-:W-:Y:S04]  /*5e70*/  STG.E desc[UR12][R2.64+0x10], R83 ;  /* 0x0000105302007986 */ /* 0x000fe8000c10190c */
[----:B------:R-:W-:Y:S04]  /*5e80*/  STG.E desc[UR12][R2.64+0x14], R29 ;  /* 0x0000141d02007986 */ /* 0x000fe8000c10190c */
[----:B------:R-:W-:Y:S04]  /*5e90*/  STG.E desc[UR12][R2.64+0x18], R85 ;  /* 0x0000185502007986 */ /* 0x000fe8000c10190c */
[----:B------:R3:W-:Y:S04]  /*5ea0*/  STG.E desc[UR12][R2.64+0x1c], R31 ;  /* 0x00001c1f02007986 */ /* 0x0007e8000c10190c */
[----:B0-----:R-:W4:Y:S04]  /*5eb0*/  LDG.E R9, desc[UR12][R4.64] ;  /* 0x0000000c04097981 */ /* 0x001f28000c1e1900 */
[----:B-1----:R-:W5:Y:S04]  /*5ec0*/  LDG.E R11, desc[UR12][R4.64+0x8] ;  /* 0x0000080c040b7981 */ /* 0x002f68000c1e1900 */
[----:B------:R-:W5:Y:S04]  /*5ed0*/  LDG.E R10, desc[UR12][R4.64+0x4] ;  /* 0x0000040c040a7981 */ /* 0x000f68000c1e1900 */
[----:B------:R-:W5:Y:S04]  /*5ee0*/  LDG.E R14, desc[UR12][R4.64+0xc] ;  /* 0x00000c0c040e7981 */ /* 0x000f68000c1e1900 */
[----:B------:R-:W5:Y:S04]  /*5ef0*/  LDG.E R16, desc[UR12][R4.64+0x10] ;  /* 0x0000100c04107981 */ /* 0x000f68000c1e1900 */
[----:B------:R-:W5:Y:S04]  /*5f00*/  LDG.E R18, desc[UR12][R4.64+0x14] ;  /* 0x0000140c04127981 */ /* 0x000f68000c1e1900 */
[----:B------:R-:W5:Y:S04]  /*5f10*/  LDG.E R20, desc[UR12][R4.64+0x18] ;  /* 0x0000180c04147981 */ /* 0x000f68000c1e1900 */
[----:B--2---:R-:W2:Y:S01]  /*5f20*/  LDG.E R21, desc[UR12][R4.64+0x1c] ;  /* 0x00001c0c04157981 */ /* 0x004ea2000c1e1900 */
[----:B------:R-:W-:-:S04]  /*5f30*/  IADD3 R25, PT, PT, R35, R25, RZ ;  /* 0x0000001923197210 */ /* 0x000fc80007ffe0ff */
[----:B------:R-:W-:-:S04]  /*5f40*/  IADD3 R24, P0, PT, R0, R25, RZ ;  /* 0x0000001900187210 */ /* 0x000fc80007f1e0ff */
[----:B------:R-:W-:Y:S02]  /*5f50*/  LEA.HI.X.SX32 R25, R25, R6, 0x1, P0 ;  /* 0x0000000619197211 */ /* 0x000fe400000f0eff */
[----:B---3--:R-:W-:-:S04]  /*5f60*/  LEA R2, P0, R24, UR4, 0x2 ;  /* 0x0000000418027c11 */ /* 0x008fc8000f8010ff */
[----:B------:R-:W-:Y:S01]  /*5f70*/  LEA.HI.X R3, R24, UR5, R25, 0x2, P0 ;  /* 0x0000000518037c11 */ /* 0x000fe200080f1419 */
[----:B----4-:R-:W-:Y:S01]  /*5f80*/  FMUL R0, R9, UR6 ;  /* 0x0000000609007c20 */ /* 0x010fe20008400000 */
[----:B-----5:R-:W-:Y:S01]  /*5f90*/  FMUL R6, R11, UR6 ;  /* 0x000000060b067c20 */ /* 0x020fe20008400000 */
[----:B------:R-:W-:Y:S01]  /*5fa0*/  FMUL R10, R10, UR6 ;  /* 0x000000060a0a7c20 */ /* 0x000fe20008400000 */
[----:B------:R-:W-:Y:S01]  /*5fb0*/  FMUL R9, R14, UR6 ;  /* 0x000000060e097c20 */ /* 0x000fe20008400000 */
[----:B------:R-:W-:Y:S01]  /*5fc0*/  FMUL R16, R16, UR6 ;  /* 0x0000000610107c20 */ /* 0x000fe20008400000 */
[----:B------:R-:W-:Y:S01]  /*5fd0*/  FMUL R11, R18, UR6 ;  /* 0x00000006120b7c20 */ /* 0x000fe20008400000 */
[----:B------:R-:W-:Y:S01]  /*5fe0*/  FMUL R20, R20, UR6 ;  /* 0x0000000614147c20 */ /* 0x000fe20008400000 */
[----:B--2---:R-:W-:Y:S01]  /*5ff0*/  FMUL R21, R21, UR6 ;  /* 0x0000000615157c20 */ /* 0x004fe20008400000 */
        /* <DEDUP_REMOVED lines=10> */
[----:B------:R-:W-:Y:S04]  /*60a0*/  STG.E desc[UR12][R4.64+0x8], R19 ;  /* 0x0000081304007986 */ /* 0x000fe8000c10190c */
[----:B------:R2:W-:Y:S04]  /*60b0*/  STG.E desc[UR12][R4.64+0xc], R9 ;  /* 0x00000c0904007986 */ /* 0x0005e8000c10190c */
[----:B------:R-:W-:Y:S04]  /*60c0*/  STG.E desc[UR12][R4.64+0x10], R101 ;  /* 0x0000106504007986 */ /* 0x000fe8000c10190c */
[----:B------:R-:W-:Y:S04]  /*60d0*/  STG.E desc[UR12][R4.64+0x14], R11 ;  /* 0x0000140b04007986 */ /* 0x000fe8000c10190c */
[----:B------:R-:W-:Y:S04]  /*60e0*/  STG.E desc[UR12][R4.64+0x18], R95 ;  /* 0x0000185f04007986 */ /* 0x000fe8000c10190c */
[----:B------:R3:W-:Y:S04]  /*60f0*/  STG.E desc[UR12][R4.64+0x1c], R21 ;  /* 0x00001c1504007986 */ /* 0x0007e8000c10190c */
[----:B------:R-:W4:Y:S04]  /*6100*/  LDG.E R0, desc[UR12][R2.64] ;  /* 0x0000000c02007981 */ /* 0x000f28000c1e1900 */
[----:B0-----:R-:W3:Y:S04]  /*6110*/  LDG.E R7, desc[UR12][R2.64+0x8] ;  /* 0x0000080c02077981 */ /* 0x001ee8000c1e1900 */
[----:B------:R-:W5:Y:S04]  /*6120*/  LDG.E R6, desc[UR12][R2.64+0x4] ;  /* 0x0000040c02067981 */ /* 0x000f68000c1e1900 */
[----:B------:R-:W5:Y:S04]  /*6130*/  LDG.E R8, desc[UR12][R2.64+0xc] ;  /* 0x00000c0c02087981 */ /* 0x000f68000c1e1900 */
[----:B------:R-:W5:Y:S04]  /*6140*/  LDG.E R10, desc[UR12][R2.64+0x10] ;  /* 0x0000100c020a7981 */ /* 0x000f68000c1e1900 */
[----:B-1----:R-:W5:Y:S04]  /*6150*/  LDG.E R13, desc[UR12][R2.64+0x14] ;  /* 0x0000140c020d7981 */ /* 0x002f68000c1e1900 */
[----:B--2---:R-:W2:Y:S04]  /*6160*/  LDG.E R9, desc[UR12][R2.64+0x18] ;  /* 0x0000180c02097981 */ /* 0x004ea8000c1e1900 */
[----:B------:R-:W2:Y:S01]  /*6170*/  LDG.E R14, desc[UR12][R2.64+0x1c] ;  /* 0x00001c0c020e7981 */ /* 0x000ea2000c1e1900 */
[----:B----4-:R-:W-:Y:S01]  /*6180*/  FMUL R0, R0, UR6 ;  /* 0x0000000600007c20 */ /* 0x010fe20008400000 */
[----:B---3--:R-:W-:-:S03]  /*6190*/  FMUL R4, R7, UR6 ;  /* 0x0000000607047c20 */ /* 0x008fc60008400000 */
[----:B------:R-:W-:Y:S01]  /*61a0*/  FFMA R15, R15, UR7, R0 ;  /* 0x000000070f0f7c23 */ /* 0x000fe20008000000 */
[----:B-----5:R-:W-:Y:S01]  /*61b0*/  FMUL R6, R6, UR6 ;  /* 0x0000000606067c20 */ /* 0x020fe20008400000 */
        /* <DEDUP_REMOVED lines=21> */
.L_x_5:
        /* <DEDUP_REMOVED lines=15> */
.L_x_7:


//--------------------- .nv.shared._Z18sgemm2DBlocktilingILi64ELi64ELi16ELi8ELi8EEviiifPfS0_fS0_ --------------------------
	.section	.nv.shared._Z18sgemm2DBlocktilingILi64ELi64ELi16ELi8ELi8EEviiifPfS0_fS0_,"aw",@nobits
	.sectionflags	@""
	.align	4
.nv.shared._Z18sgemm2DBlocktilingILi64ELi64ELi16ELi8ELi8EEviiifPfS0_fS0_:
	.zero		9216


//--------------------- .nv.shared.reserved.0     --------------------------
	.section	.nv.shared.reserved.0,"aw",@nobits
	.weak		__nv_reservedSMEM_offset_0_alias
	.size		__nv_reservedSMEM_offset_0_alias, 0, 64
	.other		__nv_reservedSMEM_offset_0_alias,@"STO_CUDA_RESERVED_SHARED STV_DEFAULT"
__nv_reservedSMEM_offset_0_alias:
	.zero		0
	.zero		64


//--------------------- .nv.shared._Z18sgemm2DBlocktilingILi128ELi128ELi16ELi8ELi8EEviiifPfS0_fS0_ --------------------------
	.section	.nv.shared._Z18sgemm2DBlocktilingILi128ELi128ELi16ELi8ELi8EEviiifPfS0_fS0_,"aw",@nobits
	.sectionflags	@""
	.align	4
.nv.shared._Z18sgemm2DBlocktilingILi128ELi128ELi16ELi8ELi8EEviiifPfS0_fS0_:
	.zero		17408


//--------------------- .nv.constant0._Z18sgemm2DBlocktilingILi64ELi64ELi16ELi8ELi8EEviiifPfS0_fS0_ --------------------------
	.section	.nv.constant0._Z18sgemm2DBlocktilingILi64ELi64ELi16ELi8ELi8EEviiifPfS0_fS0_,"a",@progbits
	.sectionflags	@""
	.align	4
.nv.constant0._Z18sgemm2DBlocktilingILi64ELi64ELi16ELi8ELi8EEviiifPfS0_fS0_:
	.zero		944


//--------------------- .nv.constant0._Z18sgemm2DBlocktilingILi128ELi128ELi16ELi8ELi8EEviiifPfS0_fS0_ --------------------------
	.section	.nv.constant0._Z18sgemm2DBlocktilingILi128ELi128ELi16ELi8ELi8EEviiifPfS0_fS0_,"a",@progbits
	.sectionflags	@""
	.align	4
.nv.constant0._Z18sgemm2DBlocktilingILi128ELi128ELi16ELi8ELi8EEviiifPfS0_fS0_:
	.zero		944


//--------------------- SYMBOLS --------------------------

	.type		.nv.reservedSmem.offset0,@object
	.size		.nv.reservedSmem.offset0,0x4
	.type		.nv.reservedSmem.cap,@object
	.size		.nv.reservedSmem.cap,0x4
